//
// Generated by NVIDIA NVVM Compiler
//
// Compiler Build ID: CL-36424714
// Cuda compilation tools, release 13.0, V13.0.88
// Based on NVVM 20.0.0
//

.version 9.0
.target sm_100
.address_size 64

	// .globl	_Z13sum_v1_kernelPKfPfii
.global .align 1 .b8 _ZN34_INTERNAL_506ff9ee_4_k_cu_a7f9fd464cuda3std3__436_GLOBAL__N__506ff9ee_4_k_cu_a7f9fd466ignoreE[1];
.global .align 1 .b8 _ZN34_INTERNAL_506ff9ee_4_k_cu_a7f9fd464cuda3std3__45__cpo5beginE[1];
.global .align 1 .b8 _ZN34_INTERNAL_506ff9ee_4_k_cu_a7f9fd464cuda3std3__45__cpo3endE[1];
.global .align 1 .b8 _ZN34_INTERNAL_506ff9ee_4_k_cu_a7f9fd464cuda3std3__45__cpo6cbeginE[1];
.global .align 1 .b8 _ZN34_INTERNAL_506ff9ee_4_k_cu_a7f9fd464cuda3std3__45__cpo4cendE[1];
.global .align 1 .b8 _ZN34_INTERNAL_506ff9ee_4_k_cu_a7f9fd464cuda3std3__419piecewise_constructE[1];
.global .align 1 .b8 _ZN34_INTERNAL_506ff9ee_4_k_cu_a7f9fd464cuda3std3__48in_placeE[1];
.global .align 1 .b8 _ZN34_INTERNAL_506ff9ee_4_k_cu_a7f9fd464cuda3std6ranges3__45__cpo4swapE[1];
.global .align 1 .b8 _ZN34_INTERNAL_506ff9ee_4_k_cu_a7f9fd464cuda3std6ranges3__45__cpo9iter_moveE[1];
.global .align 1 .b8 _ZN34_INTERNAL_506ff9ee_4_k_cu_a7f9fd464cuda3std6ranges3__45__cpo7advanceE[1];
.extern .shared .align 16 .b8 shmem[];

.visible .entry _Z13sum_v1_kernelPKfPfii(
	.param .u64 .ptr .align 1 _Z13sum_v1_kernelPKfPfii_param_0,
	.param .u64 .ptr .align 1 _Z13sum_v1_kernelPKfPfii_param_1,
	.param .u32 _Z13sum_v1_kernelPKfPfii_param_2,
	.param .u32 _Z13sum_v1_kernelPKfPfii_param_3
)
{
	.reg .pred 	%p<11>;
	.reg .b32 	%r<29>;
	.reg .b32 	%f<180>;
	.reg .b64 	%rd<29>;

	ld.param.u64 	%rd10, [_Z13sum_v1_kernelPKfPfii_param_0];
	ld.param.u64 	%rd9, [_Z13sum_v1_kernelPKfPfii_param_1];
	ld.param.u32 	%r18, [_Z13sum_v1_kernelPKfPfii_param_2];
	ld.param.u32 	%r17, [_Z13sum_v1_kernelPKfPfii_param_3];
	cvta.to.global.u64 	%rd1, %rd10;
	mov.u32 	%r19, %ctaid.x;
	mov.u32 	%r20, %ntid.x;
	mov.u32 	%r21, %tid.x;
	mad.lo.s32 	%r1, %r19, %r20, %r21;
	setp.ge.s32 	%p1, %r1, %r18;
	@%p1 bra 	$L__BB0_15;
	mul.lo.s32 	%r22, %r17, %r1;
	cvt.s64.s32 	%rd2, %r22;
	setp.lt.s32 	%p2, %r17, 1;
	mov.f32 	%f179, 0f00000000;
	@%p2 bra 	$L__BB0_14;
	and.b32  	%r2, %r17, 15;
	setp.lt.u32 	%p3, %r17, 16;
	mov.f32 	%f169, 0f00000000;
	mov.b32 	%r26, 0;
	mov.f32 	%f179, %f169;
	@%p3 bra 	$L__BB0_5;
	and.b32  	%r26, %r17, 2147483632;
	neg.s32 	%r24, %r26;
	shl.b64 	%rd11, %rd2, 2;
	add.s64 	%rd12, %rd11, %rd1;
	add.s64 	%rd27, %rd12, 32;
	mov.f32 	%f169, 0f00000000;
$L__BB0_4:
	.pragma "nounroll";
	ld.global.f32 	%f27, [%rd27+-32];
	sub.f32 	%f28, %f27, %f169;
	add.f32 	%f29, %f179, %f28;
	sub.f32 	%f30, %f29, %f179;
	sub.f32 	%f31, %f30, %f28;
	ld.global.f32 	%f32, [%rd27+-28];
	sub.f32 	%f33, %f32, %f31;
	add.f32 	%f34, %f29, %f33;
	sub.f32 	%f35, %f34, %f29;
	sub.f32 	%f36, %f35, %f33;
	ld.global.f32 	%f37, [%rd27+-24];
	sub.f32 	%f38, %f37, %f36;
	add.f32 	%f39, %f34, %f38;
	sub.f32 	%f40, %f39, %f34;
	sub.f32 	%f41, %f40, %f38;
	ld.global.f32 	%f42, [%rd27+-20];
	sub.f32 	%f43, %f42, %f41;
	add.f32 	%f44, %f39, %f43;
	sub.f32 	%f45, %f44, %f39;
	sub.f32 	%f46, %f45, %f43;
	ld.global.f32 	%f47, [%rd27+-16];
	sub.f32 	%f48, %f47, %f46;
	add.f32 	%f49, %f44, %f48;
	sub.f32 	%f50, %f49, %f44;
	sub.f32 	%f51, %f50, %f48;
	ld.global.f32 	%f52, [%rd27+-12];
	sub.f32 	%f53, %f52, %f51;
	add.f32 	%f54, %f49, %f53;
	sub.f32 	%f55, %f54, %f49;
	sub.f32 	%f56, %f55, %f53;
	ld.global.f32 	%f57, [%rd27+-8];
	sub.f32 	%f58, %f57, %f56;
	add.f32 	%f59, %f54, %f58;
	sub.f32 	%f60, %f59, %f54;
	sub.f32 	%f61, %f60, %f58;
	ld.global.f32 	%f62, [%rd27+-4];
	sub.f32 	%f63, %f62, %f61;
	add.f32 	%f64, %f59, %f63;
	sub.f32 	%f65, %f64, %f59;
	sub.f32 	%f66, %f65, %f63;
	ld.global.f32 	%f67, [%rd27];
	sub.f32 	%f68, %f67, %f66;
	add.f32 	%f69, %f64, %f68;
	sub.f32 	%f70, %f69, %f64;
	sub.f32 	%f71, %f70, %f68;
	ld.global.f32 	%f72, [%rd27+4];
	sub.f32 	%f73, %f72, %f71;
	add.f32 	%f74, %f69, %f73;
	sub.f32 	%f75, %f74, %f69;
	sub.f32 	%f76, %f75, %f73;
	ld.global.f32 	%f77, [%rd27+8];
	sub.f32 	%f78, %f77, %f76;
	add.f32 	%f79, %f74, %f78;
	sub.f32 	%f80, %f79, %f74;
	sub.f32 	%f81, %f80, %f78;
	ld.global.f32 	%f82, [%rd27+12];
	sub.f32 	%f83, %f82, %f81;
	add.f32 	%f84, %f79, %f83;
	sub.f32 	%f85, %f84, %f79;
	sub.f32 	%f86, %f85, %f83;
	ld.global.f32 	%f87, [%rd27+16];
	sub.f32 	%f88, %f87, %f86;
	add.f32 	%f89, %f84, %f88;
	sub.f32 	%f90, %f89, %f84;
	sub.f32 	%f91, %f90, %f88;
	ld.global.f32 	%f92, [%rd27+20];
	sub.f32 	%f93, %f92, %f91;
	add.f32 	%f94, %f89, %f93;
	sub.f32 	%f95, %f94, %f89;
	sub.f32 	%f96, %f95, %f93;
	ld.global.f32 	%f97, [%rd27+24];
	sub.f32 	%f98, %f97, %f96;
	add.f32 	%f99, %f94, %f98;
	sub.f32 	%f100, %f99, %f94;
	sub.f32 	%f101, %f100, %f98;
	ld.global.f32 	%f102, [%rd27+28];
	sub.f32 	%f103, %f102, %f101;
	add.f32 	%f179, %f99, %f103;
	sub.f32 	%f104, %f179, %f99;
	sub.f32 	%f169, %f104, %f103;
	add.s32 	%r24, %r24, 16;
	add.s64 	%rd27, %rd27, 64;
	setp.ne.s32 	%p4, %r24, 0;
	@%p4 bra 	$L__BB0_4;
$L__BB0_5:
	setp.eq.s32 	%p5, %r2, 0;
	@%p5 bra 	$L__BB0_14;
	and.b32  	%r8, %r17, 7;
	setp.lt.u32 	%p6, %r2, 8;
	@%p6 bra 	$L__BB0_8;
	cvt.u64.u32 	%rd13, %r26;
	add.s64 	%rd14, %rd13, %rd2;
	shl.b64 	%rd15, %rd14, 2;
	add.s64 	%rd16, %rd1, %rd15;
	ld.global.f32 	%f106, [%rd16];
	sub.f32 	%f107, %f106, %f169;
	add.f32 	%f108, %f179, %f107;
	sub.f32 	%f109, %f108, %f179;
	sub.f32 	%f110, %f109, %f107;
	ld.global.f32 	%f111, [%rd16+4];
	sub.f32 	%f112, %f111, %f110;
	add.f32 	%f113, %f108, %f112;
	sub.f32 	%f114, %f113, %f108;
	sub.f32 	%f115, %f114, %f112;
	ld.global.f32 	%f116, [%rd16+8];
	sub.f32 	%f117, %f116, %f115;
	add.f32 	%f118, %f113, %f117;
	sub.f32 	%f119, %f118, %f113;
	sub.f32 	%f120, %f119, %f117;
	ld.global.f32 	%f121, [%rd16+12];
	sub.f32 	%f122, %f121, %f120;
	add.f32 	%f123, %f118, %f122;
	sub.f32 	%f124, %f123, %f118;
	sub.f32 	%f125, %f124, %f122;
	ld.global.f32 	%f126, [%rd16+16];
	sub.f32 	%f127, %f126, %f125;
	add.f32 	%f128, %f123, %f127;
	sub.f32 	%f129, %f128, %f123;
	sub.f32 	%f130, %f129, %f127;
	ld.global.f32 	%f131, [%rd16+20];
	sub.f32 	%f132, %f131, %f130;
	add.f32 	%f133, %f128, %f132;
	sub.f32 	%f134, %f133, %f128;
	sub.f32 	%f135, %f134, %f132;
	ld.global.f32 	%f136, [%rd16+24];
	sub.f32 	%f137, %f136, %f135;
	add.f32 	%f138, %f133, %f137;
	sub.f32 	%f139, %f138, %f133;
	sub.f32 	%f140, %f139, %f137;
	ld.global.f32 	%f141, [%rd16+28];
	sub.f32 	%f142, %f141, %f140;
	add.f32 	%f179, %f138, %f142;
	sub.f32 	%f143, %f179, %f138;
	sub.f32 	%f169, %f143, %f142;
	add.s32 	%r26, %r26, 8;
$L__BB0_8:
	setp.eq.s32 	%p7, %r8, 0;
	@%p7 bra 	$L__BB0_14;
	and.b32  	%r11, %r17, 3;
	setp.lt.u32 	%p8, %r8, 4;
	@%p8 bra 	$L__BB0_11;
	cvt.u64.u32 	%rd17, %r26;
	add.s64 	%rd18, %rd17, %rd2;
	shl.b64 	%rd19, %rd18, 2;
	add.s64 	%rd20, %rd1, %rd19;
	ld.global.f32 	%f145, [%rd20];
	sub.f32 	%f146, %f145, %f169;
	add.f32 	%f147, %f179, %f146;
	sub.f32 	%f148, %f147, %f179;
	sub.f32 	%f149, %f148, %f146;
	ld.global.f32 	%f150, [%rd20+4];
	sub.f32 	%f151, %f150, %f149;
	add.f32 	%f152, %f147, %f151;
	sub.f32 	%f153, %f152, %f147;
	sub.f32 	%f154, %f153, %f151;
	ld.global.f32 	%f155, [%rd20+8];
	sub.f32 	%f156, %f155, %f154;
	add.f32 	%f157, %f152, %f156;
	sub.f32 	%f158, %f157, %f152;
	sub.f32 	%f159, %f158, %f156;
	ld.global.f32 	%f160, [%rd20+12];
	sub.f32 	%f161, %f160, %f159;
	add.f32 	%f179, %f157, %f161;
	sub.f32 	%f162, %f179, %f157;
	sub.f32 	%f169, %f162, %f161;
	add.s32 	%r26, %r26, 4;
$L__BB0_11:
	setp.eq.s32 	%p9, %r11, 0;
	@%p9 bra 	$L__BB0_14;
	cvt.u64.u32 	%rd21, %r26;
	add.s64 	%rd22, %rd2, %rd21;
	shl.b64 	%rd23, %rd22, 2;
	add.s64 	%rd28, %rd1, %rd23;
	neg.s32 	%r28, %r11;
	mov.f32 	%f178, %f179;
$L__BB0_13:
	.pragma "nounroll";
	ld.global.f32 	%f163, [%rd28];
	sub.f32 	%f164, %f163, %f169;
	add.f32 	%f179, %f178, %f164;
	sub.f32 	%f165, %f179, %f178;
	sub.f32 	%f169, %f165, %f164;
	add.s64 	%rd28, %rd28, 4;
	add.s32 	%r28, %r28, 1;
	setp.ne.s32 	%p10, %r28, 0;
	mov.f32 	%f178, %f179;
	@%p10 bra 	$L__BB0_13;
$L__BB0_14:
	cvta.to.global.u64 	%rd24, %rd9;
	mul.wide.s32 	%rd25, %r1, 4;
	add.s64 	%rd26, %rd24, %rd25;
	st.global.f32 	[%rd26], %f179;
$L__BB0_15:
	ret;

}
	// .globl	_Z13sum_v2_kernelPKfPfii
.visible .entry _Z13sum_v2_kernelPKfPfii(
	.param .u64 .ptr .align 1 _Z13sum_v2_kernelPKfPfii_param_0,
	.param .u64 .ptr .align 1 _Z13sum_v2_kernelPKfPfii_param_1,
	.param .u32 _Z13sum_v2_kernelPKfPfii_param_2,
	.param .u32 _Z13sum_v2_kernelPKfPfii_param_3
)
{
	.reg .pred 	%p<6>;
	.reg .b32 	%r<16>;
	.reg .b32 	%f<10>;
	.reg .b64 	%rd<12>;

	ld.param.u64 	%rd1, [_Z13sum_v2_kernelPKfPfii_param_0];
	ld.param.u64 	%rd2, [_Z13sum_v2_kernelPKfPfii_param_1];
	ld.param.u32 	%r8, [_Z13sum_v2_kernelPKfPfii_param_3];
	mov.u32 	%r1, %tid.x;
	mov.u32 	%r15, %ntid.x;
	mov.u32 	%r9, %ctaid.x;
	mad.lo.s32 	%r3, %r9, %r15, %r1;
	mov.u32 	%r4, %ctaid.y;
	setp.ge.s32 	%p1, %r3, %r8;
	mov.f32 	%f9, 0f00000000;
	@%p1 bra 	$L__BB1_2;
	cvta.to.global.u64 	%rd3, %rd1;
	mul.lo.s32 	%r10, %r8, %r4;
	cvt.s64.s32 	%rd4, %r10;
	cvt.s64.s32 	%rd5, %r3;
	add.s64 	%rd6, %rd4, %rd5;
	shl.b64 	%rd7, %rd6, 2;
	add.s64 	%rd8, %rd3, %rd7;
	ld.global.f32 	%f9, [%rd8];
$L__BB1_2:
	shl.b32 	%r11, %r1, 2;
	mov.u32 	%r12, shmem;
	add.s32 	%r5, %r12, %r11;
	st.shared.f32 	[%r5], %f9;
	bar.sync 	0;
	setp.lt.u32 	%p2, %r15, 2;
	@%p2 bra 	$L__BB1_6;
$L__BB1_3:
	shr.u32 	%r7, %r15, 1;
	setp.ge.u32 	%p3, %r1, %r7;
	@%p3 bra 	$L__BB1_5;
	shl.b32 	%r13, %r7, 2;
	add.s32 	%r14, %r5, %r13;
	ld.shared.f32 	%f4, [%r14];
	ld.shared.f32 	%f5, [%r5];
	add.f32 	%f6, %f4, %f5;
	st.shared.f32 	[%r5], %f6;
$L__BB1_5:
	bar.sync 	0;
	setp.gt.u32 	%p4, %r15, 3;
	mov.u32 	%r15, %r7;
	@%p4 bra 	$L__BB1_3;
$L__BB1_6:
	setp.ne.s32 	%p5, %r1, 0;
	@%p5 bra 	$L__BB1_8;
	cvta.to.global.u64 	%rd9, %rd2;
	mul.wide.u32 	%rd10, %r4, 4;
	add.s64 	%rd11, %rd9, %rd10;
	ld.shared.f32 	%f7, [shmem];
	atom.global.add.f32 	%f8, [%rd11], %f7;
$L__BB1_8:
	ret;

}
	// .globl	_Z13sum_v3_kernelPKfPfiii
.visible .entry _Z13sum_v3_kernelPKfPfiii(
	.param .u64 .ptr .align 1 _Z13sum_v3_kernelPKfPfiii_param_0,
	.param .u64 .ptr .align 1 _Z13sum_v3_kernelPKfPfiii_param_1,
	.param .u32 _Z13sum_v3_kernelPKfPfiii_param_2,
	.param .u32 _Z13sum_v3_kernelPKfPfiii_param_3,
	.param .u32 _Z13sum_v3_kernelPKfPfiii_param_4
)
{
	.reg .pred 	%p<16>;
	.reg .b32 	%r<43>;
	.reg .b32 	%f<40>;
	.reg .b64 	%rd<32>;

	ld.param.u64 	%rd8, [_Z13sum_v3_kernelPKfPfiii_param_0];
	ld.param.u64 	%rd7, [_Z13sum_v3_kernelPKfPfiii_param_1];
	ld.param.u32 	%r21, [_Z13sum_v3_kernelPKfPfiii_param_3];
	ld.param.u32 	%r22, [_Z13sum_v3_kernelPKfPfiii_param_4];
	cvta.to.global.u64 	%rd1, %rd8;
	mov.u32 	%r1, %tid.x;
	mov.u32 	%r42, %ntid.x;
	mov.u32 	%r3, %ctaid.y;
	mov.u32 	%r23, %ctaid.x;
	mul.lo.s32 	%r4, %r22, %r23;
	mad.lo.s32 	%r24, %r21, %r3, %r4;
	cvt.s64.s32 	%rd2, %r24;
	setp.ge.s32 	%p1, %r1, %r22;
	mov.f32 	%f35, 0f00000000;
	@%p1 bra 	$L__BB2_16;
	sub.s32 	%r5, %r21, %r4;
	add.s32 	%r25, %r1, %r42;
	max.u32 	%r26, %r22, %r25;
	setp.lt.u32 	%p2, %r25, %r22;
	selp.u32 	%r27, 1, 0, %p2;
	add.s32 	%r28, %r25, %r27;
	sub.s32 	%r29, %r26, %r28;
	div.u32 	%r30, %r29, %r42;
	add.s32 	%r6, %r30, %r27;
	and.b32  	%r31, %r6, 3;
	setp.eq.s32 	%p3, %r31, 3;
	mov.f32 	%f35, 0f00000000;
	mov.u32 	%r40, %r1;
	@%p3 bra 	$L__BB2_6;
	cvt.u64.u32 	%rd9, %r1;
	add.s64 	%rd10, %rd2, %rd9;
	shl.b64 	%rd11, %rd10, 2;
	add.s64 	%rd31, %rd1, %rd11;
	mul.wide.u32 	%rd4, %r42, 4;
	add.s32 	%r32, %r6, 1;
	and.b32  	%r33, %r32, 3;
	neg.s32 	%r38, %r33;
	mov.f32 	%f35, 0f00000000;
	mov.u32 	%r40, %r1;
$L__BB2_3:
	.pragma "nounroll";
	setp.ge.s32 	%p4, %r40, %r5;
	@%p4 bra 	$L__BB2_5;
	ld.global.f32 	%f20, [%rd31];
	add.f32 	%f35, %f35, %f20;
$L__BB2_5:
	add.s32 	%r40, %r40, %r42;
	add.s64 	%rd31, %rd31, %rd4;
	add.s32 	%r38, %r38, 1;
	setp.ne.s32 	%p5, %r38, 0;
	@%p5 bra 	$L__BB2_3;
$L__BB2_6:
	setp.lt.u32 	%p6, %r6, 3;
	@%p6 bra 	$L__BB2_16;
$L__BB2_7:
	setp.ge.s32 	%p7, %r40, %r5;
	@%p7 bra 	$L__BB2_9;
	cvt.u64.u32 	%rd12, %r40;
	add.s64 	%rd13, %rd12, %rd2;
	shl.b64 	%rd14, %rd13, 2;
	add.s64 	%rd15, %rd1, %rd14;
	ld.global.f32 	%f21, [%rd15];
	add.f32 	%f35, %f35, %f21;
$L__BB2_9:
	add.s32 	%r14, %r40, %r42;
	setp.ge.s32 	%p8, %r14, %r5;
	@%p8 bra 	$L__BB2_11;
	cvt.u64.u32 	%rd16, %r14;
	add.s64 	%rd17, %rd16, %rd2;
	shl.b64 	%rd18, %rd17, 2;
	add.s64 	%rd19, %rd1, %rd18;
	ld.global.f32 	%f22, [%rd19];
	add.f32 	%f35, %f35, %f22;
$L__BB2_11:
	add.s32 	%r15, %r14, %r42;
	setp.ge.s32 	%p9, %r15, %r5;
	@%p9 bra 	$L__BB2_13;
	cvt.u64.u32 	%rd20, %r15;
	add.s64 	%rd21, %rd20, %rd2;
	shl.b64 	%rd22, %rd21, 2;
	add.s64 	%rd23, %rd1, %rd22;
	ld.global.f32 	%f23, [%rd23];
	add.f32 	%f35, %f35, %f23;
$L__BB2_13:
	add.s32 	%r16, %r15, %r42;
	setp.ge.s32 	%p10, %r16, %r5;
	@%p10 bra 	$L__BB2_15;
	cvt.u64.u32 	%rd24, %r16;
	add.s64 	%rd25, %rd24, %rd2;
	shl.b64 	%rd26, %rd25, 2;
	add.s64 	%rd27, %rd1, %rd26;
	ld.global.f32 	%f24, [%rd27];
	add.f32 	%f35, %f35, %f24;
$L__BB2_15:
	add.s32 	%r40, %r16, %r42;
	setp.lt.s32 	%p11, %r40, %r22;
	@%p11 bra 	$L__BB2_7;
$L__BB2_16:
	shl.b32 	%r34, %r1, 2;
	mov.u32 	%r35, shmem;
	add.s32 	%r18, %r35, %r34;
	st.shared.f32 	[%r18], %f35;
	bar.sync 	0;
	setp.lt.u32 	%p12, %r42, 2;
	@%p12 bra 	$L__BB2_20;
$L__BB2_17:
	shr.u32 	%r20, %r42, 1;
	setp.ge.u32 	%p13, %r1, %r20;
	@%p13 bra 	$L__BB2_19;
	shl.b32 	%r36, %r20, 2;
	add.s32 	%r37, %r18, %r36;
	ld.shared.f32 	%f25, [%r37];
	ld.shared.f32 	%f26, [%r18];
	add.f32 	%f27, %f25, %f26;
	st.shared.f32 	[%r18], %f27;
$L__BB2_19:
	bar.sync 	0;
	setp.gt.u32 	%p14, %r42, 3;
	mov.u32 	%r42, %r20;
	@%p14 bra 	$L__BB2_17;
$L__BB2_20:
	setp.ne.s32 	%p15, %r1, 0;
	@%p15 bra 	$L__BB2_22;
	cvta.to.global.u64 	%rd28, %rd7;
	mul.wide.u32 	%rd29, %r3, 4;
	add.s64 	%rd30, %rd28, %rd29;
	ld.shared.f32 	%f28, [shmem];
	atom.global.add.f32 	%f29, [%rd30], %f28;
$L__BB2_22:
	ret;

}
	// .globl	_Z13sum_v4_kernelILi1EEvPKfPfiii
.visible .entry _Z13sum_v4_kernelILi1EEvPKfPfiii(
	.param .u64 .ptr .align 1 _Z13sum_v4_kernelILi1EEvPKfPfiii_param_0,
	.param .u64 .ptr .align 1 _Z13sum_v4_kernelILi1EEvPKfPfiii_param_1,
	.param .u32 _Z13sum_v4_kernelILi1EEvPKfPfiii_param_2,
	.param .u32 _Z13sum_v4_kernelILi1EEvPKfPfiii_param_3,
	.param .u32 _Z13sum_v4_kernelILi1EEvPKfPfiii_param_4
)
{
	.reg .pred 	%p<17>;
	.reg .b32 	%r<43>;
	.reg .b32 	%f<55>;
	.reg .b64 	%rd<32>;

	ld.param.u64 	%rd8, [_Z13sum_v4_kernelILi1EEvPKfPfiii_param_0];
	ld.param.u64 	%rd7, [_Z13sum_v4_kernelILi1EEvPKfPfiii_param_1];
	ld.param.u32 	%r21, [_Z13sum_v4_kernelILi1EEvPKfPfiii_param_3];
	ld.param.u32 	%r22, [_Z13sum_v4_kernelILi1EEvPKfPfiii_param_4];
	cvta.to.global.u64 	%rd1, %rd8;
	mov.u32 	%r1, %tid.x;
	mov.u32 	%r42, %ntid.x;
	mov.u32 	%r3, %ctaid.y;
	mov.u32 	%r23, %ctaid.x;
	mul.lo.s32 	%r4, %r22, %r23;
	mad.lo.s32 	%r24, %r21, %r3, %r4;
	cvt.s64.s32 	%rd2, %r24;
	setp.ge.s32 	%p1, %r1, %r22;
	mov.f32 	%f50, 0f00000000;
	@%p1 bra 	$L__BB3_16;
	sub.s32 	%r5, %r21, %r4;
	add.s32 	%r25, %r1, %r42;
	max.u32 	%r26, %r22, %r25;
	setp.lt.u32 	%p2, %r25, %r22;
	selp.u32 	%r27, 1, 0, %p2;
	add.s32 	%r28, %r25, %r27;
	sub.s32 	%r29, %r26, %r28;
	div.u32 	%r30, %r29, %r42;
	add.s32 	%r6, %r30, %r27;
	and.b32  	%r31, %r6, 3;
	setp.eq.s32 	%p3, %r31, 3;
	mov.f32 	%f50, 0f00000000;
	mov.u32 	%r40, %r1;
	@%p3 bra 	$L__BB3_6;
	cvt.u64.u32 	%rd9, %r1;
	add.s64 	%rd10, %rd2, %rd9;
	shl.b64 	%rd11, %rd10, 2;
	add.s64 	%rd31, %rd1, %rd11;
	mul.wide.u32 	%rd4, %r42, 4;
	add.s32 	%r32, %r6, 1;
	and.b32  	%r33, %r32, 3;
	neg.s32 	%r38, %r33;
	mov.f32 	%f50, 0f00000000;
	mov.u32 	%r40, %r1;
$L__BB3_3:
	.pragma "nounroll";
	setp.ge.s32 	%p4, %r40, %r5;
	@%p4 bra 	$L__BB3_5;
	ld.global.f32 	%f21, [%rd31];
	add.f32 	%f50, %f50, %f21;
$L__BB3_5:
	add.s32 	%r40, %r40, %r42;
	add.s64 	%rd31, %rd31, %rd4;
	add.s32 	%r38, %r38, 1;
	setp.ne.s32 	%p5, %r38, 0;
	@%p5 bra 	$L__BB3_3;
$L__BB3_6:
	setp.lt.u32 	%p6, %r6, 3;
	@%p6 bra 	$L__BB3_16;
$L__BB3_7:
	setp.ge.s32 	%p7, %r40, %r5;
	@%p7 bra 	$L__BB3_9;
	cvt.u64.u32 	%rd12, %r40;
	add.s64 	%rd13, %rd12, %rd2;
	shl.b64 	%rd14, %rd13, 2;
	add.s64 	%rd15, %rd1, %rd14;
	ld.global.f32 	%f22, [%rd15];
	add.f32 	%f50, %f50, %f22;
$L__BB3_9:
	add.s32 	%r14, %r40, %r42;
	setp.ge.s32 	%p8, %r14, %r5;
	@%p8 bra 	$L__BB3_11;
	cvt.u64.u32 	%rd16, %r14;
	add.s64 	%rd17, %rd16, %rd2;
	shl.b64 	%rd18, %rd17, 2;
	add.s64 	%rd19, %rd1, %rd18;
	ld.global.f32 	%f23, [%rd19];
	add.f32 	%f50, %f50, %f23;
$L__BB3_11:
	add.s32 	%r15, %r14, %r42;
	setp.ge.s32 	%p9, %r15, %r5;
	@%p9 bra 	$L__BB3_13;
	cvt.u64.u32 	%rd20, %r15;
	add.s64 	%rd21, %rd20, %rd2;
	shl.b64 	%rd22, %rd21, 2;
	add.s64 	%rd23, %rd1, %rd22;
	ld.global.f32 	%f24, [%rd23];
	add.f32 	%f50, %f50, %f24;
$L__BB3_13:
	add.s32 	%r16, %r15, %r42;
	setp.ge.s32 	%p10, %r16, %r5;
	@%p10 bra 	$L__BB3_15;
	cvt.u64.u32 	%rd24, %r16;
	add.s64 	%rd25, %rd24, %rd2;
	shl.b64 	%rd26, %rd25, 2;
	add.s64 	%rd27, %rd1, %rd26;
	ld.global.f32 	%f25, [%rd27];
	add.f32 	%f50, %f50, %f25;
$L__BB3_15:
	add.s32 	%r40, %r16, %r42;
	setp.lt.s32 	%p11, %r40, %r22;
	@%p11 bra 	$L__BB3_7;
$L__BB3_16:
	shl.b32 	%r34, %r1, 2;
	mov.u32 	%r35, shmem;
	add.s32 	%r18, %r35, %r34;
	st.shared.f32 	[%r18], %f50;
	bar.sync 	0;
	setp.lt.u32 	%p12, %r42, 64;
	@%p12 bra 	$L__BB3_20;
$L__BB3_17:
	shr.u32 	%r20, %r42, 1;
	setp.ge.u32 	%p13, %r1, %r20;
	@%p13 bra 	$L__BB3_19;
	shl.b32 	%r36, %r20, 2;
	add.s32 	%r37, %r18, %r36;
	ld.shared.f32 	%f26, [%r37];
	ld.shared.f32 	%f27, [%r18];
	add.f32 	%f28, %f26, %f27;
	st.shared.f32 	[%r18], %f28;
$L__BB3_19:
	bar.sync 	0;
	setp.gt.u32 	%p14, %r42, 127;
	mov.u32 	%r42, %r20;
	@%p14 bra 	$L__BB3_17;
$L__BB3_20:
	setp.gt.u32 	%p15, %r1, 31;
	@%p15 bra 	$L__BB3_23;
	ld.volatile.shared.f32 	%f29, [%r18+64];
	ld.volatile.shared.f32 	%f30, [%r18];
	add.f32 	%f31, %f29, %f30;
	st.volatile.shared.f32 	[%r18], %f31;
	ld.volatile.shared.f32 	%f32, [%r18+32];
	ld.volatile.shared.f32 	%f33, [%r18];
	add.f32 	%f34, %f32, %f33;
	st.volatile.shared.f32 	[%r18], %f34;
	ld.volatile.shared.f32 	%f35, [%r18+16];
	ld.volatile.shared.f32 	%f36, [%r18];
	add.f32 	%f37, %f35, %f36;
	st.volatile.shared.f32 	[%r18], %f37;
	ld.volatile.shared.f32 	%f38, [%r18+8];
	ld.volatile.shared.f32 	%f39, [%r18];
	add.f32 	%f40, %f38, %f39;
	st.volatile.shared.f32 	[%r18], %f40;
	ld.volatile.shared.f32 	%f41, [%r18+4];
	ld.volatile.shared.f32 	%f42, [%r18];
	add.f32 	%f43, %f41, %f42;
	st.volatile.shared.f32 	[%r18], %f43;
	ld.volatile.shared.f32 	%f16, [%r18];
	setp.ne.s32 	%p16, %r1, 0;
	@%p16 bra 	$L__BB3_23;
	cvta.to.global.u64 	%rd28, %rd7;
	mul.wide.u32 	%rd29, %r3, 4;
	add.s64 	%rd30, %rd28, %rd29;
	atom.global.add.f32 	%f44, [%rd30], %f16;
$L__BB3_23:
	ret;

}
	// .globl	_Z13sum_v4_kernelILi2EEvPKfPfiii
.visible .entry _Z13sum_v4_kernelILi2EEvPKfPfiii(
	.param .u64 .ptr .align 1 _Z13sum_v4_kernelILi2EEvPKfPfiii_param_0,
	.param .u64 .ptr .align 1 _Z13sum_v4_kernelILi2EEvPKfPfiii_param_1,
	.param .u32 _Z13sum_v4_kernelILi2EEvPKfPfiii_param_2,
	.param .u32 _Z13sum_v4_kernelILi2EEvPKfPfiii_param_3,
	.param .u32 _Z13sum_v4_kernelILi2EEvPKfPfiii_param_4
)
{
	.reg .pred 	%p<17>;
	.reg .b32 	%r<43>;
	.reg .b32 	%f<55>;
	.reg .b64 	%rd<32>;

	ld.param.u64 	%rd8, [_Z13sum_v4_kernelILi2EEvPKfPfiii_param_0];
	ld.param.u64 	%rd7, [_Z13sum_v4_kernelILi2EEvPKfPfiii_param_1];
	ld.param.u32 	%r21, [_Z13sum_v4_kernelILi2EEvPKfPfiii_param_3];
	ld.param.u32 	%r22, [_Z13sum_v4_kernelILi2EEvPKfPfiii_param_4];
	cvta.to.global.u64 	%rd1, %rd8;
	mov.u32 	%r1, %tid.x;
	mov.u32 	%r42, %ntid.x;
	mov.u32 	%r3, %ctaid.y;
	mov.u32 	%r23, %ctaid.x;
	mul.lo.s32 	%r4, %r22, %r23;
	mad.lo.s32 	%r24, %r21, %r3, %r4;
	cvt.s64.s32 	%rd2, %r24;
	setp.ge.s32 	%p1, %r1, %r22;
	mov.f32 	%f50, 0f00000000;
	@%p1 bra 	$L__BB4_16;
	sub.s32 	%r5, %r21, %r4;
	add.s32 	%r25, %r1, %r42;
	max.u32 	%r26, %r22, %r25;
	setp.lt.u32 	%p2, %r25, %r22;
	selp.u32 	%r27, 1, 0, %p2;
	add.s32 	%r28, %r25, %r27;
	sub.s32 	%r29, %r26, %r28;
	div.u32 	%r30, %r29, %r42;
	add.s32 	%r6, %r30, %r27;
	and.b32  	%r31, %r6, 3;
	setp.eq.s32 	%p3, %r31, 3;
	mov.f32 	%f50, 0f00000000;
	mov.u32 	%r40, %r1;
	@%p3 bra 	$L__BB4_6;
	cvt.u64.u32 	%rd9, %r1;
	add.s64 	%rd10, %rd2, %rd9;
	shl.b64 	%rd11, %rd10, 2;
	add.s64 	%rd31, %rd1, %rd11;
	mul.wide.u32 	%rd4, %r42, 4;
	add.s32 	%r32, %r6, 1;
	and.b32  	%r33, %r32, 3;
	neg.s32 	%r38, %r33;
	mov.f32 	%f50, 0f00000000;
	mov.u32 	%r40, %r1;
$L__BB4_3:
	.pragma "nounroll";
	setp.ge.s32 	%p4, %r40, %r5;
	@%p4 bra 	$L__BB4_5;
	ld.global.f32 	%f20, [%rd31];
	add.f32 	%f50, %f50, %f20;
$L__BB4_5:
	add.s32 	%r40, %r40, %r42;
	add.s64 	%rd31, %rd31, %rd4;
	add.s32 	%r38, %r38, 1;
	setp.ne.s32 	%p5, %r38, 0;
	@%p5 bra 	$L__BB4_3;
$L__BB4_6:
	setp.lt.u32 	%p6, %r6, 3;
	@%p6 bra 	$L__BB4_16;
$L__BB4_7:
	setp.ge.s32 	%p7, %r40, %r5;
	@%p7 bra 	$L__BB4_9;
	cvt.u64.u32 	%rd12, %r40;
	add.s64 	%rd13, %rd12, %rd2;
	shl.b64 	%rd14, %rd13, 2;
	add.s64 	%rd15, %rd1, %rd14;
	ld.global.f32 	%f21, [%rd15];
	add.f32 	%f50, %f50, %f21;
$L__BB4_9:
	add.s32 	%r14, %r40, %r42;
	setp.ge.s32 	%p8, %r14, %r5;
	@%p8 bra 	$L__BB4_11;
	cvt.u64.u32 	%rd16, %r14;
	add.s64 	%rd17, %rd16, %rd2;
	shl.b64 	%rd18, %rd17, 2;
	add.s64 	%rd19, %rd1, %rd18;
	ld.global.f32 	%f22, [%rd19];
	add.f32 	%f50, %f50, %f22;
$L__BB4_11:
	add.s32 	%r15, %r14, %r42;
	setp.ge.s32 	%p9, %r15, %r5;
	@%p9 bra 	$L__BB4_13;
	cvt.u64.u32 	%rd20, %r15;
	add.s64 	%rd21, %rd20, %rd2;
	shl.b64 	%rd22, %rd21, 2;
	add.s64 	%rd23, %rd1, %rd22;
	ld.global.f32 	%f23, [%rd23];
	add.f32 	%f50, %f50, %f23;
$L__BB4_13:
	add.s32 	%r16, %r15, %r42;
	setp.ge.s32 	%p10, %r16, %r5;
	@%p10 bra 	$L__BB4_15;
	cvt.u64.u32 	%rd24, %r16;
	add.s64 	%rd25, %rd24, %rd2;
	shl.b64 	%rd26, %rd25, 2;
	add.s64 	%rd27, %rd1, %rd26;
	ld.global.f32 	%f24, [%rd27];
	add.f32 	%f50, %f50, %f24;
$L__BB4_15:
	add.s32 	%r40, %r16, %r42;
	setp.lt.s32 	%p11, %r40, %r22;
	@%p11 bra 	$L__BB4_7;
$L__BB4_16:
	shl.b32 	%r34, %r1, 2;
	mov.u32 	%r35, shmem;
	add.s32 	%r18, %r35, %r34;
	st.shared.f32 	[%r18], %f50;
	bar.sync 	0;
	setp.lt.u32 	%p12, %r42, 64;
	@%p12 bra 	$L__BB4_20;
$L__BB4_17:
	shr.u32 	%r20, %r42, 1;
	setp.ge.u32 	%p13, %r1, %r20;
	@%p13 bra 	$L__BB4_19;
	shl.b32 	%r36, %r20, 2;
	add.s32 	%r37, %r18, %r36;
	ld.shared.f32 	%f25, [%r37];
	ld.shared.f32 	%f26, [%r18];
	add.f32 	%f27, %f25, %f26;
	st.shared.f32 	[%r18], %f27;
$L__BB4_19:
	bar.sync 	0;
	setp.gt.u32 	%p14, %r42, 127;
	mov.u32 	%r42, %r20;
	@%p14 bra 	$L__BB4_17;
$L__BB4_20:
	setp.gt.u32 	%p15, %r1, 31;
	@%p15 bra 	$L__BB4_23;
	ld.shared.f32 	%f28, [%r18+64];
	ld.shared.f32 	%f29, [%r18];
	add.f32 	%f30, %f28, %f29;
	st.shared.f32 	[%r18], %f30;
	bar.warp.sync 	-1;
	ld.shared.f32 	%f31, [%r18+32];
	ld.shared.f32 	%f32, [%r18];
	add.f32 	%f33, %f31, %f32;
	st.shared.f32 	[%r18], %f33;
	bar.warp.sync 	-1;
	ld.shared.f32 	%f34, [%r18+16];
	ld.shared.f32 	%f35, [%r18];
	add.f32 	%f36, %f34, %f35;
	st.shared.f32 	[%r18], %f36;
	bar.warp.sync 	-1;
	ld.shared.f32 	%f37, [%r18+8];
	ld.shared.f32 	%f38, [%r18];
	add.f32 	%f39, %f37, %f38;
	st.shared.f32 	[%r18], %f39;
	bar.warp.sync 	-1;
	ld.shared.f32 	%f40, [%r18+4];
	ld.shared.f32 	%f41, [%r18];
	add.f32 	%f42, %f40, %f41;
	st.shared.f32 	[%r18], %f42;
	bar.warp.sync 	-1;
	setp.ne.s32 	%p16, %r1, 0;
	@%p16 bra 	$L__BB4_23;
	ld.shared.f32 	%f43, [%r18];
	cvta.to.global.u64 	%rd28, %rd7;
	mul.wide.u32 	%rd29, %r3, 4;
	add.s64 	%rd30, %rd28, %rd29;
	atom.global.add.f32 	%f44, [%rd30], %f43;
$L__BB4_23:
	ret;

}
	// .globl	_Z13sum_v4_kernelILi3EEvPKfPfiii
.visible .entry _Z13sum_v4_kernelILi3EEvPKfPfiii(
	.param .u64 .ptr .align 1 _Z13sum_v4_kernelILi3EEvPKfPfiii_param_0,
	.param .u64 .ptr .align 1 _Z13sum_v4_kernelILi3EEvPKfPfiii_param_1,
	.param .u32 _Z13sum_v4_kernelILi3EEvPKfPfiii_param_2,
	.param .u32 _Z13sum_v4_kernelILi3EEvPKfPfiii_param_3,
	.param .u32 _Z13sum_v4_kernelILi3EEvPKfPfiii_param_4
)
{
	.reg .pred 	%p<22>;
	.reg .b32 	%r<53>;
	.reg .b32 	%f<50>;
	.reg .b64 	%rd<32>;

	ld.param.u64 	%rd8, [_Z13sum_v4_kernelILi3EEvPKfPfiii_param_0];
	ld.param.u64 	%rd7, [_Z13sum_v4_kernelILi3EEvPKfPfiii_param_1];
	ld.param.u32 	%r21, [_Z13sum_v4_kernelILi3EEvPKfPfiii_param_3];
	ld.param.u32 	%r22, [_Z13sum_v4_kernelILi3EEvPKfPfiii_param_4];
	cvta.to.global.u64 	%rd1, %rd8;
	mov.u32 	%r1, %tid.x;
	mov.u32 	%r52, %ntid.x;
	mov.u32 	%r3, %ctaid.y;
	mov.u32 	%r23, %ctaid.x;
	mul.lo.s32 	%r4, %r22, %r23;
	mad.lo.s32 	%r24, %r21, %r3, %r4;
	cvt.s64.s32 	%rd2, %r24;
	setp.ge.s32 	%p1, %r1, %r22;
	mov.f32 	%f45, 0f00000000;
	@%p1 bra 	$L__BB5_16;
	sub.s32 	%r5, %r21, %r4;
	add.s32 	%r25, %r1, %r52;
	max.u32 	%r26, %r22, %r25;
	setp.lt.u32 	%p2, %r25, %r22;
	selp.u32 	%r27, 1, 0, %p2;
	add.s32 	%r28, %r25, %r27;
	sub.s32 	%r29, %r26, %r28;
	div.u32 	%r30, %r29, %r52;
	add.s32 	%r6, %r30, %r27;
	and.b32  	%r31, %r6, 3;
	setp.eq.s32 	%p3, %r31, 3;
	mov.f32 	%f45, 0f00000000;
	mov.u32 	%r50, %r1;
	@%p3 bra 	$L__BB5_6;
	cvt.u64.u32 	%rd9, %r1;
	add.s64 	%rd10, %rd2, %rd9;
	shl.b64 	%rd11, %rd10, 2;
	add.s64 	%rd31, %rd1, %rd11;
	mul.wide.u32 	%rd4, %r52, 4;
	add.s32 	%r32, %r6, 1;
	and.b32  	%r33, %r32, 3;
	neg.s32 	%r48, %r33;
	mov.f32 	%f45, 0f00000000;
	mov.u32 	%r50, %r1;
$L__BB5_3:
	.pragma "nounroll";
	setp.ge.s32 	%p4, %r50, %r5;
	@%p4 bra 	$L__BB5_5;
	ld.global.f32 	%f21, [%rd31];
	add.f32 	%f45, %f45, %f21;
$L__BB5_5:
	add.s32 	%r50, %r50, %r52;
	add.s64 	%rd31, %rd31, %rd4;
	add.s32 	%r48, %r48, 1;
	setp.ne.s32 	%p5, %r48, 0;
	@%p5 bra 	$L__BB5_3;
$L__BB5_6:
	setp.lt.u32 	%p6, %r6, 3;
	@%p6 bra 	$L__BB5_16;
$L__BB5_7:
	setp.ge.s32 	%p7, %r50, %r5;
	@%p7 bra 	$L__BB5_9;
	cvt.u64.u32 	%rd12, %r50;
	add.s64 	%rd13, %rd12, %rd2;
	shl.b64 	%rd14, %rd13, 2;
	add.s64 	%rd15, %rd1, %rd14;
	ld.global.f32 	%f22, [%rd15];
	add.f32 	%f45, %f45, %f22;
$L__BB5_9:
	add.s32 	%r14, %r50, %r52;
	setp.ge.s32 	%p8, %r14, %r5;
	@%p8 bra 	$L__BB5_11;
	cvt.u64.u32 	%rd16, %r14;
	add.s64 	%rd17, %rd16, %rd2;
	shl.b64 	%rd18, %rd17, 2;
	add.s64 	%rd19, %rd1, %rd18;
	ld.global.f32 	%f23, [%rd19];
	add.f32 	%f45, %f45, %f23;
$L__BB5_11:
	add.s32 	%r15, %r14, %r52;
	setp.ge.s32 	%p9, %r15, %r5;
	@%p9 bra 	$L__BB5_13;
	cvt.u64.u32 	%rd20, %r15;
	add.s64 	%rd21, %rd20, %rd2;
	shl.b64 	%rd22, %rd21, 2;
	add.s64 	%rd23, %rd1, %rd22;
	ld.global.f32 	%f24, [%rd23];
	add.f32 	%f45, %f45, %f24;
$L__BB5_13:
	add.s32 	%r16, %r15, %r52;
	setp.ge.s32 	%p10, %r16, %r5;
	@%p10 bra 	$L__BB5_15;
	cvt.u64.u32 	%rd24, %r16;
	add.s64 	%rd25, %rd24, %rd2;
	shl.b64 	%rd26, %rd25, 2;
	add.s64 	%rd27, %rd1, %rd26;
	ld.global.f32 	%f25, [%rd27];
	add.f32 	%f45, %f45, %f25;
$L__BB5_15:
	add.s32 	%r50, %r16, %r52;
	setp.lt.s32 	%p11, %r50, %r22;
	@%p11 bra 	$L__BB5_7;
$L__BB5_16:
	shl.b32 	%r34, %r1, 2;
	mov.u32 	%r35, shmem;
	add.s32 	%r18, %r35, %r34;
	st.shared.f32 	[%r18], %f45;
	bar.sync 	0;
	setp.lt.u32 	%p12, %r52, 64;
	@%p12 bra 	$L__BB5_20;
$L__BB5_17:
	shr.u32 	%r20, %r52, 1;
	setp.ge.u32 	%p13, %r1, %r20;
	@%p13 bra 	$L__BB5_19;
	shl.b32 	%r36, %r20, 2;
	add.s32 	%r37, %r18, %r36;
	ld.shared.f32 	%f26, [%r37];
	ld.shared.f32 	%f27, [%r18];
	add.f32 	%f28, %f26, %f27;
	st.shared.f32 	[%r18], %f28;
$L__BB5_19:
	bar.sync 	0;
	setp.gt.u32 	%p14, %r52, 127;
	mov.u32 	%r52, %r20;
	@%p14 bra 	$L__BB5_17;
$L__BB5_20:
	setp.gt.u32 	%p15, %r1, 31;
	@%p15 bra 	$L__BB5_23;
	ld.shared.f32 	%f29, [%r18];
	mov.b32 	%r38, %f29;
	shfl.sync.down.b32	%r39|%p16, %r38, 16, 31, -1;
	mov.b32 	%f30, %r39;
	add.f32 	%f31, %f29, %f30;
	mov.b32 	%r40, %f31;
	shfl.sync.down.b32	%r41|%p17, %r40, 8, 31, -1;
	mov.b32 	%f32, %r41;
	add.f32 	%f33, %f31, %f32;
	mov.b32 	%r42, %f33;
	shfl.sync.down.b32	%r43|%p18, %r42, 4, 31, -1;
	mov.b32 	%f34, %r43;
	add.f32 	%f35, %f33, %f34;
	mov.b32 	%r44, %f35;
	shfl.sync.down.b32	%r45|%p19, %r44, 2, 31, -1;
	mov.b32 	%f36, %r45;
	add.f32 	%f37, %f35, %f36;
	mov.b32 	%r46, %f37;
	shfl.sync.down.b32	%r47|%p20, %r46, 1, 31, -1;
	mov.b32 	%f38, %r47;
	add.f32 	%f16, %f37, %f38;
	setp.ne.s32 	%p21, %r1, 0;
	@%p21 bra 	$L__BB5_23;
	cvta.to.global.u64 	%rd28, %rd7;
	mul.wide.u32 	%rd29, %r3, 4;
	add.s64 	%rd30, %rd28, %rd29;
	atom.global.add.f32 	%f39, [%rd30], %f16;
$L__BB5_23:
	ret;

}
	// .globl	_Z13sum_v5_kernelPKfPfiii
.visible .entry _Z13sum_v5_kernelPKfPfiii(
	.param .u64 .ptr .align 1 _Z13sum_v5_kernelPKfPfiii_param_0,
	.param .u64 .ptr .align 1 _Z13sum_v5_kernelPKfPfiii_param_1,
	.param .u32 _Z13sum_v5_kernelPKfPfiii_param_2,
	.param .u32 _Z13sum_v5_kernelPKfPfiii_param_3,
	.param .u32 _Z13sum_v5_kernelPKfPfiii_param_4
)
{
	.reg .pred 	%p<34>;
	.reg .b32 	%r<112>;
	.reg .b32 	%f<100>;
	.reg .b64 	%rd<68>;

	ld.param.u64 	%rd4, [_Z13sum_v5_kernelPKfPfiii_param_0];
	ld.param.u64 	%rd3, [_Z13sum_v5_kernelPKfPfiii_param_1];
	ld.param.u32 	%r61, [_Z13sum_v5_kernelPKfPfiii_param_3];
	ld.param.u32 	%r62, [_Z13sum_v5_kernelPKfPfiii_param_4];
	cvta.to.global.u64 	%rd1, %rd4;
	mov.u32 	%r1, %ctaid.y;
	mov.u32 	%r2, %tid.x;
	mul.lo.s32 	%r63, %r61, %r1;
	cvt.s64.s32 	%rd2, %r63;
	setp.lt.s32 	%p1, %r62, 1;
	mov.f32 	%f76, 0f00000000;
	@%p1 bra 	$L__BB6_41;
	mov.u32 	%r3, %ctaid.x;
	mul.lo.s32 	%r4, %r62, %r3;
	mov.u32 	%r5, %ntid.x;
	and.b32  	%r6, %r62, 7;
	setp.lt.u32 	%p2, %r62, 8;
	mov.f32 	%f76, 0f00000000;
	mov.b32 	%r109, 0;
	@%p2 bra 	$L__BB6_20;
	and.b32  	%r109, %r62, 2147483640;
	neg.s32 	%r107, %r109;
	mad.lo.s32 	%r65, %r5, %r4, %r5;
	add.s32 	%r106, %r2, %r65;
	shl.b32 	%r10, %r5, 3;
	add.s32 	%r66, %r4, 2;
	mad.lo.s32 	%r105, %r5, %r66, %r2;
	add.s32 	%r67, %r4, 3;
	mad.lo.s32 	%r104, %r5, %r67, %r2;
	add.s32 	%r68, %r4, 4;
	mad.lo.s32 	%r103, %r5, %r68, %r2;
	add.s32 	%r69, %r4, 5;
	mad.lo.s32 	%r102, %r5, %r69, %r2;
	add.s32 	%r70, %r4, 6;
	mad.lo.s32 	%r101, %r5, %r70, %r2;
	add.s32 	%r71, %r4, 7;
	mad.lo.s32 	%r100, %r5, %r71, %r2;
	mul.lo.s32 	%r72, %r5, %r3;
	mad.lo.s32 	%r99, %r72, %r62, %r2;
	mov.f32 	%f76, 0f00000000;
$L__BB6_3:
	.pragma "nounroll";
	setp.ge.s32 	%p3, %r99, %r61;
	@%p3 bra 	$L__BB6_5;
	cvt.s64.s32 	%rd5, %r99;
	add.s64 	%rd6, %rd5, %rd2;
	shl.b64 	%rd7, %rd6, 2;
	add.s64 	%rd8, %rd1, %rd7;
	ld.global.f32 	%f47, [%rd8];
	add.f32 	%f76, %f76, %f47;
$L__BB6_5:
	add.s32 	%r27, %r5, %r99;
	setp.ge.s32 	%p4, %r27, %r61;
	@%p4 bra 	$L__BB6_7;
	cvt.s64.s32 	%rd9, %r106;
	add.s64 	%rd10, %rd9, %rd2;
	shl.b64 	%rd11, %rd10, 2;
	add.s64 	%rd12, %rd1, %rd11;
	ld.global.f32 	%f48, [%rd12];
	add.f32 	%f76, %f76, %f48;
$L__BB6_7:
	add.s32 	%r28, %r5, %r27;
	setp.ge.s32 	%p5, %r28, %r61;
	@%p5 bra 	$L__BB6_9;
	cvt.s64.s32 	%rd13, %r105;
	add.s64 	%rd14, %rd13, %rd2;
	shl.b64 	%rd15, %rd14, 2;
	add.s64 	%rd16, %rd1, %rd15;
	ld.global.f32 	%f49, [%rd16];
	add.f32 	%f76, %f76, %f49;
$L__BB6_9:
	add.s32 	%r29, %r5, %r28;
	setp.ge.s32 	%p6, %r29, %r61;
	@%p6 bra 	$L__BB6_11;
	cvt.s64.s32 	%rd17, %r104;
	add.s64 	%rd18, %rd17, %rd2;
	shl.b64 	%rd19, %rd18, 2;
	add.s64 	%rd20, %rd1, %rd19;
	ld.global.f32 	%f50, [%rd20];
	add.f32 	%f76, %f76, %f50;
$L__BB6_11:
	add.s32 	%r30, %r5, %r29;
	setp.ge.s32 	%p7, %r30, %r61;
	@%p7 bra 	$L__BB6_13;
	cvt.s64.s32 	%rd21, %r103;
	add.s64 	%rd22, %rd21, %rd2;
	shl.b64 	%rd23, %rd22, 2;
	add.s64 	%rd24, %rd1, %rd23;
	ld.global.f32 	%f51, [%rd24];
	add.f32 	%f76, %f76, %f51;
$L__BB6_13:
	add.s32 	%r31, %r5, %r30;
	setp.ge.s32 	%p8, %r31, %r61;
	@%p8 bra 	$L__BB6_15;
	cvt.s64.s32 	%rd25, %r102;
	add.s64 	%rd26, %rd25, %rd2;
	shl.b64 	%rd27, %rd26, 2;
	add.s64 	%rd28, %rd1, %rd27;
	ld.global.f32 	%f52, [%rd28];
	add.f32 	%f76, %f76, %f52;
$L__BB6_15:
	add.s32 	%r32, %r5, %r31;
	setp.ge.s32 	%p9, %r32, %r61;
	@%p9 bra 	$L__BB6_17;
	cvt.s64.s32 	%rd29, %r101;
	add.s64 	%rd30, %rd29, %rd2;
	shl.b64 	%rd31, %rd30, 2;
	add.s64 	%rd32, %rd1, %rd31;
	ld.global.f32 	%f53, [%rd32];
	add.f32 	%f76, %f76, %f53;
$L__BB6_17:
	add.s32 	%r73, %r5, %r32;
	setp.ge.s32 	%p10, %r73, %r61;
	@%p10 bra 	$L__BB6_19;
	cvt.s64.s32 	%rd33, %r100;
	add.s64 	%rd34, %rd33, %rd2;
	shl.b64 	%rd35, %rd34, 2;
	add.s64 	%rd36, %rd1, %rd35;
	ld.global.f32 	%f54, [%rd36];
	add.f32 	%f76, %f76, %f54;
$L__BB6_19:
	add.s32 	%r107, %r107, 8;
	add.s32 	%r106, %r106, %r10;
	add.s32 	%r105, %r105, %r10;
	add.s32 	%r104, %r104, %r10;
	add.s32 	%r103, %r103, %r10;
	add.s32 	%r102, %r102, %r10;
	add.s32 	%r101, %r101, %r10;
	add.s32 	%r100, %r100, %r10;
	add.s32 	%r99, %r99, %r10;
	setp.ne.s32 	%p11, %r107, 0;
	@%p11 bra 	$L__BB6_3;
$L__BB6_20:
	setp.eq.s32 	%p12, %r6, 0;
	@%p12 bra 	$L__BB6_41;
	and.b32  	%r43, %r62, 3;
	setp.lt.u32 	%p13, %r6, 4;
	@%p13 bra 	$L__BB6_31;
	add.s32 	%r74, %r109, %r4;
	mad.lo.s32 	%r44, %r74, %r5, %r2;
	setp.ge.s32 	%p14, %r44, %r61;
	@%p14 bra 	$L__BB6_24;
	cvt.s64.s32 	%rd37, %r44;
	add.s64 	%rd38, %rd37, %rd2;
	shl.b64 	%rd39, %rd38, 2;
	add.s64 	%rd40, %rd1, %rd39;
	ld.global.f32 	%f56, [%rd40];
	add.f32 	%f76, %f76, %f56;
$L__BB6_24:
	add.s32 	%r45, %r44, %r5;
	setp.ge.s32 	%p15, %r45, %r61;
	@%p15 bra 	$L__BB6_26;
	cvt.s64.s32 	%rd41, %r45;
	add.s64 	%rd42, %rd41, %rd2;
	shl.b64 	%rd43, %rd42, 2;
	add.s64 	%rd44, %rd1, %rd43;
	ld.global.f32 	%f57, [%rd44];
	add.f32 	%f76, %f76, %f57;
$L__BB6_26:
	add.s32 	%r46, %r45, %r5;
	setp.ge.s32 	%p16, %r46, %r61;
	@%p16 bra 	$L__BB6_28;
	cvt.s64.s32 	%rd45, %r46;
	add.s64 	%rd46, %rd45, %rd2;
	shl.b64 	%rd47, %rd46, 2;
	add.s64 	%rd48, %rd1, %rd47;
	ld.global.f32 	%f58, [%rd48];
	add.f32 	%f76, %f76, %f58;
$L__BB6_28:
	add.s32 	%r47, %r46, %r5;
	setp.ge.s32 	%p17, %r47, %r61;
	@%p17 bra 	$L__BB6_30;
	cvt.s64.s32 	%rd49, %r47;
	add.s64 	%rd50, %rd49, %rd2;
	shl.b64 	%rd51, %rd50, 2;
	add.s64 	%rd52, %rd1, %rd51;
	ld.global.f32 	%f59, [%rd52];
	add.f32 	%f76, %f76, %f59;
$L__BB6_30:
	add.s32 	%r109, %r109, 4;
$L__BB6_31:
	setp.eq.s32 	%p18, %r43, 0;
	@%p18 bra 	$L__BB6_41;
	setp.eq.s32 	%p19, %r43, 1;
	@%p19 bra 	$L__BB6_38;
	add.s32 	%r75, %r109, %r4;
	mad.lo.s32 	%r50, %r75, %r5, %r2;
	setp.ge.s32 	%p20, %r50, %r61;
	@%p20 bra 	$L__BB6_35;
	cvt.s64.s32 	%rd53, %r50;
	add.s64 	%rd54, %rd53, %rd2;
	shl.b64 	%rd55, %rd54, 2;
	add.s64 	%rd56, %rd1, %rd55;
	ld.global.f32 	%f61, [%rd56];
	add.f32 	%f76, %f76, %f61;
$L__BB6_35:
	add.s32 	%r51, %r50, %r5;
	setp.ge.s32 	%p21, %r51, %r61;
	@%p21 bra 	$L__BB6_37;
	cvt.s64.s32 	%rd57, %r51;
	add.s64 	%rd58, %rd57, %rd2;
	shl.b64 	%rd59, %rd58, 2;
	add.s64 	%rd60, %rd1, %rd59;
	ld.global.f32 	%f62, [%rd60];
	add.f32 	%f76, %f76, %f62;
$L__BB6_37:
	add.s32 	%r109, %r109, 2;
$L__BB6_38:
	and.b32  	%r76, %r62, 1;
	setp.eq.b32 	%p22, %r76, 1;
	not.pred 	%p23, %p22;
	@%p23 bra 	$L__BB6_41;
	add.s32 	%r77, %r109, %r4;
	mad.lo.s32 	%r54, %r77, %r5, %r2;
	setp.ge.s32 	%p24, %r54, %r61;
	@%p24 bra 	$L__BB6_41;
	cvt.s64.s32 	%rd61, %r54;
	add.s64 	%rd62, %rd61, %rd2;
	shl.b64 	%rd63, %rd62, 2;
	add.s64 	%rd64, %rd1, %rd63;
	ld.global.f32 	%f63, [%rd64];
	add.f32 	%f76, %f76, %f63;
$L__BB6_41:
	mov.u32 	%r55, %ntid.x;
	mov.u32 	%r56, %ntid.y;
	mul.lo.s32 	%r78, %r55, %r56;
	mov.u32 	%r79, %ntid.z;
	mul.lo.s32 	%r111, %r78, %r79;
	setp.lt.u32 	%p25, %r111, 64;
	@%p25 bra 	$L__BB6_46;
	shl.b32 	%r80, %r2, 2;
	mov.u32 	%r81, shmem;
	add.s32 	%r58, %r81, %r80;
$L__BB6_43:
	shr.u32 	%r60, %r111, 1;
	st.shared.f32 	[%r58], %f76;
	barrier.sync 	0;
	setp.ge.u32 	%p26, %r2, %r60;
	@%p26 bra 	$L__BB6_45;
	shl.b32 	%r82, %r60, 2;
	add.s32 	%r83, %r58, %r82;
	ld.shared.f32 	%f64, [%r83];
	add.f32 	%f76, %f76, %f64;
$L__BB6_45:
	barrier.sync 	0;
	setp.gt.u32 	%p27, %r111, 127;
	mov.u32 	%r111, %r60;
	@%p27 bra 	$L__BB6_43;
$L__BB6_46:
	mov.b32 	%r84, %f76;
	shfl.sync.bfly.b32	%r85|%p28, %r84, 16, 31, -1;
	mov.b32 	%f65, %r85;
	add.f32 	%f66, %f76, %f65;
	mov.b32 	%r86, %f66;
	shfl.sync.bfly.b32	%r87|%p29, %r86, 8, 31, -1;
	mov.b32 	%f67, %r87;
	add.f32 	%f68, %f66, %f67;
	mov.b32 	%r88, %f68;
	shfl.sync.bfly.b32	%r89|%p30, %r88, 4, 31, -1;
	mov.b32 	%f69, %r89;
	add.f32 	%f70, %f68, %f69;
	mov.b32 	%r90, %f70;
	shfl.sync.bfly.b32	%r91|%p31, %r90, 2, 31, -1;
	mov.b32 	%f71, %r91;
	add.f32 	%f72, %f70, %f71;
	mov.b32 	%r92, %f72;
	shfl.sync.bfly.b32	%r93|%p32, %r92, 1, 31, -1;
	mov.b32 	%f73, %r93;
	add.f32 	%f42, %f72, %f73;
	mov.u32 	%r94, %tid.y;
	mov.u32 	%r95, %tid.z;
	mad.lo.s32 	%r96, %r95, %r56, %r94;
	mul.lo.s32 	%r97, %r96, %r55;
	or.b32  	%r98, %r97, %r2;
	setp.ne.s32 	%p33, %r98, 0;
	@%p33 bra 	$L__BB6_48;
	cvta.to.global.u64 	%rd65, %rd3;
	mul.wide.u32 	%rd66, %r1, 4;
	add.s64 	%rd67, %rd65, %rd66;
	atom.global.add.f32 	%f74, [%rd67], %f42;
$L__BB6_48:
	ret;

}
	// .globl	_Z13sum_v6_kernelPKfPfiii
.visible .entry _Z13sum_v6_kernelPKfPfiii(
	.param .u64 .ptr .align 1 _Z13sum_v6_kernelPKfPfiii_param_0,
	.param .u64 .ptr .align 1 _Z13sum_v6_kernelPKfPfiii_param_1,
	.param .u32 _Z13sum_v6_kernelPKfPfiii_param_2,
	.param .u32 _Z13sum_v6_kernelPKfPfiii_param_3,
	.param .u32 _Z13sum_v6_kernelPKfPfiii_param_4
)
{
	.reg .pred 	%p<34>;
	.reg .b32 	%r<116>;
	.reg .b32 	%f<190>;
	.reg .b64 	%rd<39>;

	ld.param.u64 	%rd4, [_Z13sum_v6_kernelPKfPfiii_param_0];
	ld.param.u64 	%rd3, [_Z13sum_v6_kernelPKfPfiii_param_1];
	ld.param.u32 	%r62, [_Z13sum_v6_kernelPKfPfiii_param_3];
	ld.param.u32 	%r63, [_Z13sum_v6_kernelPKfPfiii_param_4];
	cvta.to.global.u64 	%rd1, %rd4;
	mov.u32 	%r1, %ctaid.y;
	mov.u32 	%r2, %tid.x;
	setp.lt.s32 	%p1, %r63, 1;
	mov.f32 	%f166, 0f00000000;
	@%p1 bra 	$L__BB7_41;
	mul.lo.s32 	%r65, %r62, %r1;
	mul.wide.s32 	%rd5, %r65, 4;
	add.s64 	%rd2, %rd1, %rd5;
	mov.u32 	%r3, %ctaid.x;
	mul.lo.s32 	%r4, %r63, %r3;
	mov.u32 	%r5, %ntid.x;
	shr.s32 	%r66, %r62, 31;
	shr.u32 	%r67, %r66, 30;
	add.s32 	%r68, %r62, %r67;
	shr.s32 	%r6, %r68, 2;
	and.b32  	%r7, %r63, 7;
	setp.lt.u32 	%p2, %r63, 8;
	mov.f32 	%f166, 0f00000000;
	mov.b32 	%r113, 0;
	@%p2 bra 	$L__BB7_20;
	and.b32  	%r113, %r63, 2147483640;
	neg.s32 	%r111, %r113;
	mad.lo.s32 	%r69, %r5, %r4, %r5;
	add.s32 	%r110, %r2, %r69;
	shl.b32 	%r11, %r5, 3;
	add.s32 	%r70, %r4, 2;
	mad.lo.s32 	%r109, %r5, %r70, %r2;
	add.s32 	%r71, %r4, 3;
	mad.lo.s32 	%r108, %r5, %r71, %r2;
	add.s32 	%r72, %r4, 4;
	mad.lo.s32 	%r107, %r5, %r72, %r2;
	add.s32 	%r73, %r4, 5;
	mad.lo.s32 	%r106, %r5, %r73, %r2;
	add.s32 	%r74, %r4, 6;
	mad.lo.s32 	%r105, %r5, %r74, %r2;
	add.s32 	%r75, %r4, 7;
	mad.lo.s32 	%r104, %r5, %r75, %r2;
	mul.lo.s32 	%r76, %r5, %r3;
	mad.lo.s32 	%r103, %r76, %r63, %r2;
	mov.f32 	%f166, 0f00000000;
$L__BB7_3:
	.pragma "nounroll";
	setp.ge.s32 	%p3, %r103, %r6;
	@%p3 bra 	$L__BB7_5;
	mul.wide.s32 	%rd6, %r103, 16;
	add.s64 	%rd7, %rd2, %rd6;
	ld.global.v4.f32 	{%f47, %f48, %f49, %f50}, [%rd7];
	add.f32 	%f51, %f47, %f48;
	add.f32 	%f52, %f51, %f49;
	add.f32 	%f53, %f52, %f50;
	add.f32 	%f166, %f166, %f53;
$L__BB7_5:
	add.s32 	%r28, %r5, %r103;
	setp.ge.s32 	%p4, %r28, %r6;
	@%p4 bra 	$L__BB7_7;
	mul.wide.s32 	%rd8, %r110, 16;
	add.s64 	%rd9, %rd2, %rd8;
	ld.global.v4.f32 	{%f54, %f55, %f56, %f57}, [%rd9];
	add.f32 	%f58, %f54, %f55;
	add.f32 	%f59, %f58, %f56;
	add.f32 	%f60, %f59, %f57;
	add.f32 	%f166, %f166, %f60;
$L__BB7_7:
	add.s32 	%r29, %r5, %r28;
	setp.ge.s32 	%p5, %r29, %r6;
	@%p5 bra 	$L__BB7_9;
	mul.wide.s32 	%rd10, %r109, 16;
	add.s64 	%rd11, %rd2, %rd10;
	ld.global.v4.f32 	{%f61, %f62, %f63, %f64}, [%rd11];
	add.f32 	%f65, %f61, %f62;
	add.f32 	%f66, %f65, %f63;
	add.f32 	%f67, %f66, %f64;
	add.f32 	%f166, %f166, %f67;
$L__BB7_9:
	add.s32 	%r30, %r5, %r29;
	setp.ge.s32 	%p6, %r30, %r6;
	@%p6 bra 	$L__BB7_11;
	mul.wide.s32 	%rd12, %r108, 16;
	add.s64 	%rd13, %rd2, %rd12;
	ld.global.v4.f32 	{%f68, %f69, %f70, %f71}, [%rd13];
	add.f32 	%f72, %f68, %f69;
	add.f32 	%f73, %f72, %f70;
	add.f32 	%f74, %f73, %f71;
	add.f32 	%f166, %f166, %f74;
$L__BB7_11:
	add.s32 	%r31, %r5, %r30;
	setp.ge.s32 	%p7, %r31, %r6;
	@%p7 bra 	$L__BB7_13;
	mul.wide.s32 	%rd14, %r107, 16;
	add.s64 	%rd15, %rd2, %rd14;
	ld.global.v4.f32 	{%f75, %f76, %f77, %f78}, [%rd15];
	add.f32 	%f79, %f75, %f76;
	add.f32 	%f80, %f79, %f77;
	add.f32 	%f81, %f80, %f78;
	add.f32 	%f166, %f166, %f81;
$L__BB7_13:
	add.s32 	%r32, %r5, %r31;
	setp.ge.s32 	%p8, %r32, %r6;
	@%p8 bra 	$L__BB7_15;
	mul.wide.s32 	%rd16, %r106, 16;
	add.s64 	%rd17, %rd2, %rd16;
	ld.global.v4.f32 	{%f82, %f83, %f84, %f85}, [%rd17];
	add.f32 	%f86, %f82, %f83;
	add.f32 	%f87, %f86, %f84;
	add.f32 	%f88, %f87, %f85;
	add.f32 	%f166, %f166, %f88;
$L__BB7_15:
	add.s32 	%r33, %r5, %r32;
	setp.ge.s32 	%p9, %r33, %r6;
	@%p9 bra 	$L__BB7_17;
	mul.wide.s32 	%rd18, %r105, 16;
	add.s64 	%rd19, %rd2, %rd18;
	ld.global.v4.f32 	{%f89, %f90, %f91, %f92}, [%rd19];
	add.f32 	%f93, %f89, %f90;
	add.f32 	%f94, %f93, %f91;
	add.f32 	%f95, %f94, %f92;
	add.f32 	%f166, %f166, %f95;
$L__BB7_17:
	add.s32 	%r77, %r5, %r33;
	setp.ge.s32 	%p10, %r77, %r6;
	@%p10 bra 	$L__BB7_19;
	mul.wide.s32 	%rd20, %r104, 16;
	add.s64 	%rd21, %rd2, %rd20;
	ld.global.v4.f32 	{%f96, %f97, %f98, %f99}, [%rd21];
	add.f32 	%f100, %f96, %f97;
	add.f32 	%f101, %f100, %f98;
	add.f32 	%f102, %f101, %f99;
	add.f32 	%f166, %f166, %f102;
$L__BB7_19:
	add.s32 	%r111, %r111, 8;
	add.s32 	%r110, %r110, %r11;
	add.s32 	%r109, %r109, %r11;
	add.s32 	%r108, %r108, %r11;
	add.s32 	%r107, %r107, %r11;
	add.s32 	%r106, %r106, %r11;
	add.s32 	%r105, %r105, %r11;
	add.s32 	%r104, %r104, %r11;
	add.s32 	%r103, %r103, %r11;
	setp.ne.s32 	%p11, %r111, 0;
	@%p11 bra 	$L__BB7_3;
$L__BB7_20:
	setp.eq.s32 	%p12, %r7, 0;
	@%p12 bra 	$L__BB7_41;
	and.b32  	%r44, %r63, 3;
	setp.lt.u32 	%p13, %r7, 4;
	@%p13 bra 	$L__BB7_31;
	add.s32 	%r78, %r113, %r4;
	mad.lo.s32 	%r45, %r78, %r5, %r2;
	setp.ge.s32 	%p14, %r45, %r6;
	@%p14 bra 	$L__BB7_24;
	mul.wide.s32 	%rd22, %r45, 16;
	add.s64 	%rd23, %rd2, %rd22;
	ld.global.v4.f32 	{%f104, %f105, %f106, %f107}, [%rd23];
	add.f32 	%f108, %f104, %f105;
	add.f32 	%f109, %f108, %f106;
	add.f32 	%f110, %f109, %f107;
	add.f32 	%f166, %f166, %f110;
$L__BB7_24:
	add.s32 	%r46, %r45, %r5;
	setp.ge.s32 	%p15, %r46, %r6;
	@%p15 bra 	$L__BB7_26;
	mul.wide.s32 	%rd24, %r46, 16;
	add.s64 	%rd25, %rd2, %rd24;
	ld.global.v4.f32 	{%f111, %f112, %f113, %f114}, [%rd25];
	add.f32 	%f115, %f111, %f112;
	add.f32 	%f116, %f115, %f113;
	add.f32 	%f117, %f116, %f114;
	add.f32 	%f166, %f166, %f117;
$L__BB7_26:
	add.s32 	%r47, %r46, %r5;
	setp.ge.s32 	%p16, %r47, %r6;
	@%p16 bra 	$L__BB7_28;
	mul.wide.s32 	%rd26, %r47, 16;
	add.s64 	%rd27, %rd2, %rd26;
	ld.global.v4.f32 	{%f118, %f119, %f120, %f121}, [%rd27];
	add.f32 	%f122, %f118, %f119;
	add.f32 	%f123, %f122, %f120;
	add.f32 	%f124, %f123, %f121;
	add.f32 	%f166, %f166, %f124;
$L__BB7_28:
	add.s32 	%r48, %r47, %r5;
	setp.ge.s32 	%p17, %r48, %r6;
	@%p17 bra 	$L__BB7_30;
	mul.wide.s32 	%rd28, %r48, 16;
	add.s64 	%rd29, %rd2, %rd28;
	ld.global.v4.f32 	{%f125, %f126, %f127, %f128}, [%rd29];
	add.f32 	%f129, %f125, %f126;
	add.f32 	%f130, %f129, %f127;
	add.f32 	%f131, %f130, %f128;
	add.f32 	%f166, %f166, %f131;
$L__BB7_30:
	add.s32 	%r113, %r113, 4;
$L__BB7_31:
	setp.eq.s32 	%p18, %r44, 0;
	@%p18 bra 	$L__BB7_41;
	setp.eq.s32 	%p19, %r44, 1;
	@%p19 bra 	$L__BB7_38;
	add.s32 	%r79, %r113, %r4;
	mad.lo.s32 	%r51, %r79, %r5, %r2;
	setp.ge.s32 	%p20, %r51, %r6;
	@%p20 bra 	$L__BB7_35;
	mul.wide.s32 	%rd30, %r51, 16;
	add.s64 	%rd31, %rd2, %rd30;
	ld.global.v4.f32 	{%f133, %f134, %f135, %f136}, [%rd31];
	add.f32 	%f137, %f133, %f134;
	add.f32 	%f138, %f137, %f135;
	add.f32 	%f139, %f138, %f136;
	add.f32 	%f166, %f166, %f139;
$L__BB7_35:
	add.s32 	%r52, %r51, %r5;
	setp.ge.s32 	%p21, %r52, %r6;
	@%p21 bra 	$L__BB7_37;
	mul.wide.s32 	%rd32, %r52, 16;
	add.s64 	%rd33, %rd2, %rd32;
	ld.global.v4.f32 	{%f140, %f141, %f142, %f143}, [%rd33];
	add.f32 	%f144, %f140, %f141;
	add.f32 	%f145, %f144, %f142;
	add.f32 	%f146, %f145, %f143;
	add.f32 	%f166, %f166, %f146;
$L__BB7_37:
	add.s32 	%r113, %r113, 2;
$L__BB7_38:
	and.b32  	%r80, %r63, 1;
	setp.eq.b32 	%p22, %r80, 1;
	not.pred 	%p23, %p22;
	@%p23 bra 	$L__BB7_41;
	add.s32 	%r81, %r113, %r4;
	mad.lo.s32 	%r55, %r81, %r5, %r2;
	setp.ge.s32 	%p24, %r55, %r6;
	@%p24 bra 	$L__BB7_41;
	mul.wide.s32 	%rd34, %r55, 16;
	add.s64 	%rd35, %rd2, %rd34;
	ld.global.v4.f32 	{%f147, %f148, %f149, %f150}, [%rd35];
	add.f32 	%f151, %f147, %f148;
	add.f32 	%f152, %f151, %f149;
	add.f32 	%f153, %f152, %f150;
	add.f32 	%f166, %f166, %f153;
$L__BB7_41:
	mov.u32 	%r56, %ntid.x;
	mov.u32 	%r57, %ntid.y;
	mul.lo.s32 	%r82, %r56, %r57;
	mov.u32 	%r83, %ntid.z;
	mul.lo.s32 	%r115, %r82, %r83;
	setp.lt.u32 	%p25, %r115, 64;
	@%p25 bra 	$L__BB7_46;
	shl.b32 	%r84, %r2, 2;
	mov.u32 	%r85, shmem;
	add.s32 	%r59, %r85, %r84;
$L__BB7_43:
	shr.u32 	%r61, %r115, 1;
	st.shared.f32 	[%r59], %f166;
	barrier.sync 	0;
	setp.ge.u32 	%p26, %r2, %r61;
	@%p26 bra 	$L__BB7_45;
	shl.b32 	%r86, %r61, 2;
	add.s32 	%r87, %r59, %r86;
	ld.shared.f32 	%f154, [%r87];
	add.f32 	%f166, %f166, %f154;
$L__BB7_45:
	barrier.sync 	0;
	setp.gt.u32 	%p27, %r115, 127;
	mov.u32 	%r115, %r61;
	@%p27 bra 	$L__BB7_43;
$L__BB7_46:
	mov.b32 	%r88, %f166;
	shfl.sync.bfly.b32	%r89|%p28, %r88, 16, 31, -1;
	mov.b32 	%f155, %r89;
	add.f32 	%f156, %f166, %f155;
	mov.b32 	%r90, %f156;
	shfl.sync.bfly.b32	%r91|%p29, %r90, 8, 31, -1;
	mov.b32 	%f157, %r91;
	add.f32 	%f158, %f156, %f157;
	mov.b32 	%r92, %f158;
	shfl.sync.bfly.b32	%r93|%p30, %r92, 4, 31, -1;
	mov.b32 	%f159, %r93;
	add.f32 	%f160, %f158, %f159;
	mov.b32 	%r94, %f160;
	shfl.sync.bfly.b32	%r95|%p31, %r94, 2, 31, -1;
	mov.b32 	%f161, %r95;
	add.f32 	%f162, %f160, %f161;
	mov.b32 	%r96, %f162;
	shfl.sync.bfly.b32	%r97|%p32, %r96, 1, 31, -1;
	mov.b32 	%f163, %r97;
	add.f32 	%f42, %f162, %f163;
	mov.u32 	%r98, %tid.y;
	mov.u32 	%r99, %tid.z;
	mad.lo.s32 	%r100, %r99, %r57, %r98;
	mul.lo.s32 	%r101, %r100, %r56;
	or.b32  	%r102, %r101, %r2;
	setp.ne.s32 	%p33, %r102, 0;
	@%p33 bra 	$L__BB7_48;
	cvta.to.global.u64 	%rd36, %rd3;
	mul.wide.u32 	%rd37, %r1, 4;
	add.s64 	%rd38, %rd36, %rd37;
	atom.global.add.f32 	%f164, [%rd38], %f42;
$L__BB7_48:
	ret;

}


// ===== COMPILED SASS (sm_100) =====

	.target	sm_100

	.elftype	@"ET_EXEC"


//--------------------- .note.nv.tkinfo           --------------------------
	.section	.note.nv.tkinfo,"",@"SHT_NOTE"
	.sectionflags	@"SHF_NOTE_NV_TKINFO"
	.tkinfo
        /*0018*/ 	.word	0x00000002
        /*0030*/ 	.string	""
        /*0030*/ 	.string	"ptxas"
        /*0030*/ 	.string	"Cuda compilation tools, release 13.0, V13.0.88"
        /*0030*/ 	.string	"Build cuda_13.0.r13.0/compiler.36424714_0"
        /*0030*/ 	.string	"-arch sm_100 -m 64 "



//--------------------- .note.nv.cuinfo           --------------------------
	.section	.note.nv.cuinfo,"",@"SHT_NOTE"
	.sectionflags	@"SHF_NOTE_NV_CUINFO"
        /*0018*/ 	.short	0x0002
        /*001a*/ 	.short	0x0064
        /*001c*/ 	.short	0x0082
	.zero		2


//--------------------- .nv.info                  --------------------------
	.section	.nv.info,"",@"SHT_CUDA_INFO"
	.align	4


	//----- nvinfo : EIATTR_REGCOUNT
	.align		4
        /*0000*/ 	.byte	0x04, 0x2f
        /*0002*/ 	.short	(.L_11 - .L_10)
	.align		4
.L_10:
        /*0004*/ 	.word	index@(_Z13sum_v1_kernelPKfPfii)
        /*0008*/ 	.word	0x0000001c


	//----- nvinfo : EIATTR_FRAME_SIZE
	.align		4
.L_11:
        /*000c*/ 	.byte	0x04, 0x11
        /*000e*/ 	.short	(.L_13 - .L_12)
	.align		4
.L_12:
        /*0010*/ 	.word	index@(_Z13sum_v1_kernelPKfPfii)
        /*0014*/ 	.word	0x00000000


	//----- nvinfo : EIATTR_REGCOUNT
	.align		4
.L_13:
        /*0018*/ 	.byte	0x04, 0x2f
        /*001a*/ 	.short	(.L_15 - .L_14)
	.align		4
.L_14:
        /*001c*/ 	.word	index@(_Z13sum_v2_kernelPKfPfii)
        /*0020*/ 	.word	0x0000000b


	//----- nvinfo : EIATTR_FRAME_SIZE
	.align		4
.L_15:
        /*0024*/ 	.byte	0x04, 0x11
        /*0026*/ 	.short	(.L_17 - .L_16)
	.align		4
.L_16:
        /*0028*/ 	.word	index@(_Z13sum_v2_kernelPKfPfii)
        /*002c*/ 	.word	0x00000000


	//----- nvinfo : EIATTR_REGCOUNT
	.align		4
.L_17:
        /*0030*/ 	.byte	0x04, 0x2f
        /*0032*/ 	.short	(.L_19 - .L_18)
	.align		4
.L_18:
        /*0034*/ 	.word	index@(_Z13sum_v3_kernelPKfPfiii)
        /*0038*/ 	.word	0x00000019


	//----- nvinfo : EIATTR_FRAME_SIZE
	.align		4
.L_19:
        /*003c*/ 	.byte	0x04, 0x11
        /*003e*/ 	.short	(.L_21 - .L_20)
	.align		4
.L_20:
        /*0040*/ 	.word	index@(_Z13sum_v3_kernelPKfPfiii)
        /*0044*/ 	.word	0x00000000


	//----- nvinfo : EIATTR_REGCOUNT
	.align		4
.L_21:
        /*0048*/ 	.byte	0x04, 0x2f
        /*004a*/ 	.short	(.L_23 - .L_22)
	.align		4
.L_22:
        /*004c*/ 	.word	index@(_Z13sum_v4_kernelILi1EEvPKfPfiii)
        /*0050*/ 	.word	0x00000019


	//----- nvinfo : EIATTR_FRAME_SIZE
	.align		4
.L_23:
        /*0054*/ 	.byte	0x04, 0x11
        /*0056*/ 	.short	(.L_25 - .L_24)
	.align		4
.L_24:
        /*0058*/ 	.word	index@(_Z13sum_v4_kernelILi1EEvPKfPfiii)
        /*005c*/ 	.word	0x00000000


	//----- nvinfo : EIATTR_REGCOUNT
	.align		4
.L_25:
        /*0060*/ 	.byte	0x04, 0x2f
        /*0062*/ 	.short	(.L_27 - .L_26)
	.align		4
.L_26:
        /*0064*/ 	.word	index@(_Z13sum_v4_kernelILi2EEvPKfPfiii)
        /*0068*/ 	.word	0x00000019


	//----- nvinfo : EIATTR_FRAME_SIZE
	.align		4
.L_27:
        /*006c*/ 	.byte	0x04, 0x11
        /*006e*/ 	.short	(.L_29 - .L_28)
	.align		4
.L_28:
        /*0070*/ 	.word	index@(_Z13sum_v4_kernelILi2EEvPKfPfiii)
        /*0074*/ 	.word	0x00000000


	//----- nvinfo : EIATTR_REGCOUNT
	.align		4
.L_29:
        /*0078*/ 	.byte	0x04, 0x2f
        /*007a*/ 	.short	(.L_31 - .L_30)
	.align		4
.L_30:
        /*007c*/ 	.word	index@(_Z13sum_v4_kernelILi3EEvPKfPfiii)
        /*0080*/ 	.word	0x00000019


	//----- nvinfo : EIATTR_FRAME_SIZE
	.align		4
.L_31:
        /*0084*/ 	.byte	0x04, 0x11
        /*0086*/ 	.short	(.L_33 - .L_32)
	.align		4
.L_32:
        /*0088*/ 	.word	index@(_Z13sum_v4_kernelILi3EEvPKfPfiii)
        /*008c*/ 	.word	0x00000000


	//----- nvinfo : EIATTR_REGCOUNT
	.align		4
.L_33:
        /*0090*/ 	.byte	0x04, 0x2f
        /*0092*/ 	.short	(.L_35 - .L_34)
	.align		4
.L_34:
        /*0094*/ 	.word	index@(_Z13sum_v5_kernelPKfPfiii)
        /*0098*/ 	.word	0x00000022


	//----- nvinfo : EIATTR_FRAME_SIZE
	.align		4
.L_35:
        /*009c*/ 	.byte	0x04, 0x11
        /*009e*/ 	.short	(.L_37 - .L_36)
	.align		4
.L_36:
        /*00a0*/ 	.word	index@(_Z13sum_v5_kernelPKfPfiii)
        /*00a4*/ 	.word	0x00000000


	//----- nvinfo : EIATTR_REGCOUNT
	.align		4
.L_37:
        /*00a8*/ 	.byte	0x04, 0x2f
        /*00aa*/ 	.short	(.L_39 - .L_38)
	.align		4
.L_38:
        /*00ac*/ 	.word	index@(_Z13sum_v6_kernelPKfPfiii)
        /*00b0*/ 	.word	0x00000022


	//----- nvinfo : EIATTR_FRAME_SIZE
	.align		4
.L_39:
        /*00b4*/ 	.byte	0x04, 0x11
        /*00b6*/ 	.short	(.L_41 - .L_40)
	.align		4
.L_40:
        /*00b8*/ 	.word	index@(_Z13sum_v6_kernelPKfPfiii)
        /*00bc*/ 	.word	0x00000000


	//----- nvinfo : EIATTR_MIN_STACK_SIZE
	.align		4
.L_41:
        /*00c0*/ 	.byte	0x04, 0x12
        /*00c2*/ 	.short	(.L_43 - .L_42)
	.align		4
.L_42:
        /*00c4*/ 	.word	index@(_Z13sum_v6_kernelPKfPfiii)
        /*00c8*/ 	.word	0x00000000


	//----- nvinfo : EIATTR_MIN_STACK_SIZE
	.align		4
.L_43:
        /*00cc*/ 	.byte	0x04, 0x12
        /*00ce*/ 	.short	(.L_45 - .L_44)
	.align		4
.L_44:
        /*00d0*/ 	.word	index@(_Z13sum_v5_kernelPKfPfiii)
        /*00d4*/ 	.word	0x00000000


	//----- nvinfo : EIATTR_MIN_STACK_SIZE
	.align		4
.L_45:
        /*00d8*/ 	.byte	0x04, 0x12
        /*00da*/ 	.short	(.L_47 - .L_46)
	.align		4
.L_46:
        /*00dc*/ 	.word	index@(_Z13sum_v4_kernelILi3EEvPKfPfiii)
        /*00e0*/ 	.word	0x00000000


	//----- nvinfo : EIATTR_MIN_STACK_SIZE
	.align		4
.L_47:
        /*00e4*/ 	.byte	0x04, 0x12
        /*00e6*/ 	.short	(.L_49 - .L_48)
	.align		4
.L_48:
        /*00e8*/ 	.word	index@(_Z13sum_v4_kernelILi2EEvPKfPfiii)
        /*00ec*/ 	.word	0x00000000


	//----- nvinfo : EIATTR_MIN_STACK_SIZE
	.align		4
.L_49:
        /*00f0*/ 	.byte	0x04, 0x12
        /*00f2*/ 	.short	(.L_51 - .L_50)
	.align		4
.L_50:
        /*00f4*/ 	.word	index@(_Z13sum_v4_kernelILi1EEvPKfPfiii)
        /*00f8*/ 	.word	0x00000000


	//----- nvinfo : EIATTR_MIN_STACK_SIZE
	.align		4
.L_51:
        /*00fc*/ 	.byte	0x04, 0x12
        /*00fe*/ 	.short	(.L_53 - .L_52)
	.align		4
.L_52:
        /*0100*/ 	.word	index@(_Z13sum_v3_kernelPKfPfiii)
        /*0104*/ 	.word	0x00000000


	//----- nvinfo : EIATTR_MIN_STACK_SIZE
	.align		4
.L_53:
        /*0108*/ 	.byte	0x04, 0x12
        /*010a*/ 	.short	(.L_55 - .L_54)
	.align		4
.L_54:
        /*010c*/ 	.word	index@(_Z13sum_v2_kernelPKfPfii)
        /*0110*/ 	.word	0x00000000


	//----- nvinfo : EIATTR_MIN_STACK_SIZE
	.align		4
.L_55:
        /*0114*/ 	.byte	0x04, 0x12
        /*0116*/ 	.short	(.L_57 - .L_56)
	.align		4
.L_56:
        /*0118*/ 	.word	index@(_Z13sum_v1_kernelPKfPfii)
        /*011c*/ 	.word	0x00000000
.L_57:


//--------------------- .nv.compat                --------------------------
	.section	.nv.compat,"",@"SHT_CUDA_COMPAT_INFO"
	.align	4
        /*0000*/ 	.byte	0x02, 0x09, 0x00, 0x00, 0x02, 0x02, 0x01, 0x00, 0x02, 0x05, 0x05, 0x00, 0x03, 0x07, 0x01, 0x01
        /*0010*/ 	.byte	0x02, 0x03, 0x00, 0x00, 0x02, 0x06, 0x01, 0x00, 0x04, 0x0b, 0x08, 0x00, 0x09, 0x00, 0x00, 0x00
        /*0020*/ 	.byte	0x00, 0x00, 0x00, 0x00


//--------------------- .nv.info._Z13sum_v6_kernelPKfPfiii --------------------------
	.section	.nv.info._Z13sum_v6_kernelPKfPfiii,"",@"SHT_CUDA_INFO"
	.sectionflags	@""
	.align	4


	//----- nvinfo : EIATTR_CUDA_API_VERSION
	.align		4
        /*0000*/ 	.byte	0x04, 0x37
        /*0002*/ 	.short	(.L_59 - .L_58)
.L_58:
        /*0004*/ 	.word	0x00000082


	//----- nvinfo : EIATTR_KPARAM_INFO
	.align		4
.L_59:
        /*0008*/ 	.byte	0x04, 0x17
        /*000a*/ 	.short	(.L_61 - .L_60)
.L_60:
        /*000c*/ 	.word	0x00000000
        /*0010*/ 	.short	0x0004
        /*0012*/ 	.short	0x0018
        /*0014*/ 	.byte	0x00, 0xf0, 0x11, 0x00


	//----- nvinfo : EIATTR_KPARAM_INFO
	.align		4
.L_61:
        /*0018*/ 	.byte	0x04, 0x17
        /*001a*/ 	.short	(.L_63 - .L_62)
.L_62:
        /*001c*/ 	.word	0x00000000
        /*0020*/ 	.short	0x0003
        /*0022*/ 	.short	0x0014
        /*0024*/ 	.byte	0x00, 0xf0, 0x11, 0x00


	//----- nvinfo : EIATTR_KPARAM_INFO
	.align		4
.L_63:
        /*0028*/ 	.byte	0x04, 0x17
        /*002a*/ 	.short	(.L_65 - .L_64)
.L_64:
        /*002c*/ 	.word	0x00000000
        /*0030*/ 	.short	0x0002
        /*0032*/ 	.short	0x0010
        /*0034*/ 	.byte	0x00, 0xf0, 0x11, 0x00


	//----- nvinfo : EIATTR_KPARAM_INFO
	.align		4
.L_65:
        /*0038*/ 	.byte	0x04, 0x17
        /*003a*/ 	.short	(.L_67 - .L_66)
.L_66:
        /*003c*/ 	.word	0x00000000
        /*0040*/ 	.short	0x0001
        /*0042*/ 	.short	0x0008
        /*0044*/ 	.byte	0x00, 0xf5, 0x21, 0x00


	//----- nvinfo : EIATTR_KPARAM_INFO
	.align		4
.L_67:
        /*0048*/ 	.byte	0x04, 0x17
        /*004a*/ 	.short	(.L_69 - .L_68)
.L_68:
        /*004c*/ 	.word	0x00000000
        /*0050*/ 	.short	0x0000
        /*0052*/ 	.short	0x0000
        /*0054*/ 	.byte	0x00, 0xf5, 0x21, 0x00


	//----- nvinfo : EIATTR_SPARSE_MMA_MASK
	.align		4
.L_69:
        /*0058*/ 	.byte	0x03, 0x50
        /*005a*/ 	.short	0x0000


	//----- nvinfo : EIATTR_MAXREG_COUNT
	.align		4
        /*005c*/ 	.byte	0x03, 0x1b
        /*005e*/ 	.short	0x00ff


	//----- nvinfo : EIATTR_NUM_BARRIERS
	.align		4
        /*0060*/ 	.byte	0x02, 0x4c
        /*0062*/ 	.byte	0x01
	.zero		1


	//----- nvinfo : EIATTR_MERCURY_ISA_VERSION
	.align		4
        /*0064*/ 	.byte	0x03, 0x5f
        /*0066*/ 	.short	0x0101


	//----- nvinfo : EIATTR_COOP_GROUP_MASK_REGIDS
	.align		4
        /*0068*/ 	.byte	0x04, 0x29
        /*006a*/ 	.short	(.L_71 - .L_70)


	//   ....[0]....
.L_70:
        /*006c*/ 	.word	0xffffffff


	//   ....[1]....
        /*0070*/ 	.word	0xffffffff


	//   ....[2]....
        /*0074*/ 	.word	0xffffffff


	//   ....[3]....
        /*0078*/ 	.word	0xffffffff


	//   ....[4]....
        /*007c*/ 	.word	0xffffffff


	//   ....[5]....
        /*0080*/ 	.word	0xffffffff


	//   ....[6]....
        /*0084*/ 	.word	0xffffffff


	//----- nvinfo : EIATTR_COOP_GROUP_INSTR_OFFSETS
	.align		4
.L_71:
        /*0088*/ 	.byte	0x04, 0x28
        /*008a*/ 	.short	(.L_73 - .L_72)


	//   ....[0]....
.L_72:
        /*008c*/ 	.word	0x00000cf0


	//   ....[1]....
        /*0090*/ 	.word	0x00000d60


	//   ....[2]....
        /*0094*/ 	.word	0x00000d80


	//   ....[3]....
        /*0098*/ 	.word	0x00000dc0


	//   ....[4]....
        /*009c*/ 	.word	0x00000e10


	//   ....[5]....
        /*00a0*/ 	.word	0x00000e30


	//   ....[6]....
        /*00a4*/ 	.word	0x00000e50


	//----- nvinfo : EIATTR_VRC_CTA_INIT_COUNT
	.align		4
.L_73:
        /*00a8*/ 	.byte	0x02, 0x4a
	.zero		1
	.zero		1


	//----- nvinfo : EIATTR_EXIT_INSTR_OFFSETS
	.align		4
        /*00ac*/ 	.byte	0x04, 0x1c
        /*00ae*/ 	.short	(.L_75 - .L_74)


	//   ....[0]....
.L_74:
        /*00b0*/ 	.word	0x00000e60


	//   ....[1]....
        /*00b4*/ 	.word	0x00000eb0


	//----- nvinfo : EIATTR_CRS_STACK_SIZE
	.align		4
.L_75:
        /*00b8*/ 	.byte	0x04, 0x1e
        /*00ba*/ 	.short	(.L_77 - .L_76)
.L_76:
        /*00bc*/ 	.word	0x00000000


	//----- nvinfo : EIATTR_CBANK_PARAM_SIZE
	.align		4
.L_77:
        /*00c0*/ 	.byte	0x03, 0x19
        /*00c2*/ 	.short	0x001c


	//----- nvinfo : EIATTR_PARAM_CBANK
	.align		4
        /*00c4*/ 	.byte	0x04, 0x0a
        /*00c6*/ 	.short	(.L_79 - .L_78)
	.align		4
.L_78:
        /*00c8*/ 	.word	index@(.nv.constant0._Z13sum_v6_kernelPKfPfiii)
        /*00cc*/ 	.short	0x0380
        /*00ce*/ 	.short	0x001c


	//----- nvinfo : EIATTR_SW_WAR
	.align		4
.L_79:
        /*00d0*/ 	.byte	0x04, 0x36
        /*00d2*/ 	.short	(.L_81 - .L_80)
.L_80:
        /*00d4*/ 	.word	0x00000008
.L_81:


//--------------------- .nv.info._Z13sum_v5_kernelPKfPfiii --------------------------
	.section	.nv.info._Z13sum_v5_kernelPKfPfiii,"",@"SHT_CUDA_INFO"
	.sectionflags	@""
	.align	4


	//----- nvinfo : EIATTR_CUDA_API_VERSION
	.align		4
        /*0000*/ 	.byte	0x04, 0x37
        /*0002*/ 	.short	(.L_83 - .L_82)
.L_82:
        /*0004*/ 	.word	0x00000082


	//----- nvinfo : EIATTR_KPARAM_INFO
	.align		4
.L_83:
        /*0008*/ 	.byte	0x04, 0x17
        /*000a*/ 	.short	(.L_85 - .L_84)
.L_84:
        /*000c*/ 	.word	0x00000000
        /*0010*/ 	.short	0x0004
        /*0012*/ 	.short	0x0018
        /*0014*/ 	.byte	0x00, 0xf0, 0x11, 0x00


	//----- nvinfo : EIATTR_KPARAM_INFO
	.align		4
.L_85:
        /*0018*/ 	.byte	0x04, 0x17
        /*001a*/ 	.short	(.L_87 - .L_86)
.L_86:
        /*001c*/ 	.word	0x00000000
        /*0020*/ 	.short	0x0003
        /*0022*/ 	.short	0x0014
        /*0024*/ 	.byte	0x00, 0xf0, 0x11, 0x00


	//----- nvinfo : EIATTR_KPARAM_INFO
	.align		4
.L_87:
        /*0028*/ 	.byte	0x04, 0x17
        /*002a*/ 	.short	(.L_89 - .L_88)
.L_88:
        /*002c*/ 	.word	0x00000000
        /*0030*/ 	.short	0x0002
        /*0032*/ 	.short	0x0010
        /*0034*/ 	.byte	0x00, 0xf0, 0x11, 0x00


	//----- nvinfo : EIATTR_KPARAM_INFO
	.align		4
.L_89:
        /*0038*/ 	.byte	0x04, 0x17
        /*003a*/ 	.short	(.L_91 - .L_90)
.L_90:
        /*003c*/ 	.word	0x00000000
        /*0040*/ 	.short	0x0001
        /*0042*/ 	.short	0x0008
        /*0044*/ 	.byte	0x00, 0xf5, 0x21, 0x00


	//----- nvinfo : EIATTR_KPARAM_INFO
	.align		4
.L_91:
        /*0048*/ 	.byte	0x04, 0x17
        /*004a*/ 	.short	(.L_93 - .L_92)
.L_92:
        /*004c*/ 	.word	0x00000000
        /*0050*/ 	.short	0x0000
        /*0052*/ 	.short	0x0000
        /*0054*/ 	.byte	0x00, 0xf5, 0x21, 0x00


	//----- nvinfo : EIATTR_SPARSE_MMA_MASK
	.align		4
.L_93:
        /*0058*/ 	.byte	0x03, 0x50
        /*005a*/ 	.short	0x0000


	//----- nvinfo : EIATTR_MAXREG_COUNT
	.align		4
        /*005c*/ 	.byte	0x03, 0x1b
        /*005e*/ 	.short	0x00ff


	//----- nvinfo : EIATTR_NUM_BARRIERS
	.align		4
        /*0060*/ 	.byte	0x02, 0x4c
        /*0062*/ 	.byte	0x01
	.zero		1


	//----- nvinfo : EIATTR_MERCURY_ISA_VERSION
	.align		4
        /*0064*/ 	.byte	0x03, 0x5f
        /*0066*/ 	.short	0x0101


	//----- nvinfo : EIATTR_COOP_GROUP_MASK_REGIDS
	.align		4
        /*0068*/ 	.byte	0x04, 0x29
        /*006a*/ 	.short	(.L_95 - .L_94)


	//   ....[0]....
.L_94:
        /*006c*/ 	.word	0xffffffff


	//   ....[1]....
        /*0070*/ 	.word	0xffffffff


	//   ....[2]....
        /*0074*/ 	.word	0xffffffff


	//   ....[3]....
        /*0078*/ 	.word	0xffffffff


	//   ....[4]....
        /*007c*/ 	.word	0xffffffff


	//   ....[5]....
        /*0080*/ 	.word	0xffffffff


	//   ....[6]....
        /*0084*/ 	.word	0xffffffff


	//----- nvinfo : EIATTR_COOP_GROUP_INSTR_OFFSETS
	.align		4
.L_95:
        /*0088*/ 	.byte	0x04, 0x28
        /*008a*/ 	.short	(.L_97 - .L_96)


	//   ....[0]....
.L_96:
        /*008c*/ 	.word	0x00000dd0


	//   ....[1]....
        /*0090*/ 	.word	0x00000e40


	//   ....[2]....
        /*0094*/ 	.word	0x00000e60


	//   ....[3]....
        /*0098*/ 	.word	0x00000ea0


	//   ....[4]....
        /*009c*/ 	.word	0x00000ef0


	//   ....[5]....
        /*00a0*/ 	.word	0x00000f10


	//   ....[6]....
        /*00a4*/ 	.word	0x00000f30


	//----- nvinfo : EIATTR_VRC_CTA_INIT_COUNT
	.align		4
.L_97:
        /*00a8*/ 	.byte	0x02, 0x4a
	.zero		1
	.zero		1


	//----- nvinfo : EIATTR_EXIT_INSTR_OFFSETS
	.align		4
        /*00ac*/ 	.byte	0x04, 0x1c
        /*00ae*/ 	.short	(.L_99 - .L_98)


	//   ....[0]....
.L_98:
        /*00b0*/ 	.word	0x00000f40


	//   ....[1]....
        /*00b4*/ 	.word	0x00000f90


	//----- nvinfo : EIATTR_CRS_STACK_SIZE
	.align		4
.L_99:
        /*00b8*/ 	.byte	0x04, 0x1e
        /*00ba*/ 	.short	(.L_101 - .L_100)
.L_100:
        /*00bc*/ 	.word	0x00000000


	//----- nvinfo : EIATTR_CBANK_PARAM_SIZE
	.align		4
.L_101:
        /*00c0*/ 	.byte	0x03, 0x19
        /*00c2*/ 	.short	0x001c


	//----- nvinfo : EIATTR_PARAM_CBANK
	.align		4
        /*00c4*/ 	.byte	0x04, 0x0a
        /*00c6*/ 	.short	(.L_103 - .L_102)
	.align		4
.L_102:
        /*00c8*/ 	.word	index@(.nv.constant0._Z13sum_v5_kernelPKfPfiii)
        /*00cc*/ 	.short	0x0380
        /*00ce*/ 	.short	0x001c


	//----- nvinfo : EIATTR_SW_WAR
	.align		4
.L_103:
        /*00d0*/ 	.byte	0x04, 0x36
        /*00d2*/ 	.short	(.L_105 - .L_104)
.L_104:
        /*00d4*/ 	.word	0x00000008
.L_105:


//--------------------- .nv.info._Z13sum_v4_kernelILi3EEvPKfPfiii --------------------------
	.section	.nv.info._Z13sum_v4_kernelILi3EEvPKfPfiii,"",@"SHT_CUDA_INFO"
	.sectionflags	@""
	.align	4


	//----- nvinfo : EIATTR_CUDA_API_VERSION
	.align		4
        /*0000*/ 	.byte	0x04, 0x37
        /*0002*/ 	.short	(.L_107 - .L_106)
.L_106:
        /*0004*/ 	.word	0x00000082


	//----- nvinfo : EIATTR_KPARAM_INFO
	.align		4
.L_107:
        /*0008*/ 	.byte	0x04, 0x17
        /*000a*/ 	.short	(.L_109 - .L_108)
.L_108:
        /*000c*/ 	.word	0x00000000
        /*0010*/ 	.short	0x0004
        /*0012*/ 	.short	0x0018
        /*0014*/ 	.byte	0x00, 0xf0, 0x11, 0x00


	//----- nvinfo : EIATTR_KPARAM_INFO
	.align		4
.L_109:
        /*0018*/ 	.byte	0x04, 0x17
        /*001a*/ 	.short	(.L_111 - .L_110)
.L_110:
        /*001c*/ 	.word	0x00000000
        /*0020*/ 	.short	0x0003
        /*0022*/ 	.short	0x0014
        /*0024*/ 	.byte	0x00, 0xf0, 0x11, 0x00


	//----- nvinfo : EIATTR_KPARAM_INFO
	.align		4
.L_111:
        /*0028*/ 	.byte	0x04, 0x17
        /*002a*/ 	.short	(.L_113 - .L_112)
.L_112:
        /*002c*/ 	.word	0x00000000
        /*0030*/ 	.short	0x0002
        /*0032*/ 	.short	0x0010
        /*0034*/ 	.byte	0x00, 0xf0, 0x11, 0x00


	//----- nvinfo : EIATTR_KPARAM_INFO
	.align		4
.L_113:
        /*0038*/ 	.byte	0x04, 0x17
        /*003a*/ 	.short	(.L_115 - .L_114)
.L_114:
        /*003c*/ 	.word	0x00000000
        /*0040*/ 	.short	0x0001
        /*0042*/ 	.short	0x0008
        /*0044*/ 	.byte	0x00, 0xf5, 0x21, 0x00


	//----- nvinfo : EIATTR_KPARAM_INFO
	.align		4
.L_115:
        /*0048*/ 	.byte	0x04, 0x17
        /*004a*/ 	.short	(.L_117 - .L_116)
.L_116:
        /*004c*/ 	.word	0x00000000
        /*0050*/ 	.short	0x0000
        /*0052*/ 	.short	0x0000
        /*0054*/ 	.byte	0x00, 0xf5, 0x21, 0x00


	//----- nvinfo : EIATTR_SPARSE_MMA_MASK
	.align		4
.L_117:
        /*0058*/ 	.byte	0x03, 0x50
        /*005a*/ 	.short	0x0000


	//----- nvinfo : EIATTR_MAXREG_COUNT
	.align		4
        /*005c*/ 	.byte	0x03, 0x1b
        /*005e*/ 	.short	0x00ff


	//----- nvinfo : EIATTR_NUM_BARRIERS
	.align		4
        /*0060*/ 	.byte	0x02, 0x4c
        /*0062*/ 	.byte	0x01
	.zero		1


	//----- nvinfo : EIATTR_MERCURY_ISA_VERSION
	.align		4
        /*0064*/ 	.byte	0x03, 0x5f
        /*0066*/ 	.short	0x0101


	//----- nvinfo : EIATTR_COOP_GROUP_MASK_REGIDS
	.align		4
        /*0068*/ 	.byte	0x04, 0x29
        /*006a*/ 	.short	(.L_119 - .L_118)


	//   ....[0]....
.L_118:
        /*006c*/ 	.word	0xffffffff


	//   ....[1]....
        /*0070*/ 	.word	0xffffffff


	//   ....[2]....
        /*0074*/ 	.word	0xffffffff


	//   ....[3]....
        /*0078*/ 	.word	0xffffffff


	//   ....[4]....
        /*007c*/ 	.word	0xffffffff


	//----- nvinfo : EIATTR_COOP_GROUP_INSTR_OFFSETS
	.align		4
.L_119:
        /*0080*/ 	.byte	0x04, 0x28
        /*0082*/ 	.short	(.L_121 - .L_120)


	//   ....[0]....
.L_120:
        /*0084*/ 	.word	0x00000850


	//   ....[1]....
        /*0088*/ 	.word	0x00000870


	//   ....[2]....
        /*008c*/ 	.word	0x00000890


	//   ....[3]....
        /*0090*/ 	.word	0x000008b0


	//   ....[4]....
        /*0094*/ 	.word	0x000008d0


	//----- nvinfo : EIATTR_VRC_CTA_INIT_COUNT
	.align		4
.L_121:
        /*0098*/ 	.byte	0x02, 0x4a
	.zero		1
	.zero		1


	//----- nvinfo : EIATTR_EXIT_INSTR_OFFSETS
	.align		4
        /*009c*/ 	.byte	0x04, 0x1c
        /*009e*/ 	.short	(.L_123 - .L_122)


	//   ....[0]....
.L_122:
        /*00a0*/ 	.word	0x00000820


	//   ....[1]....
        /*00a4*/ 	.word	0x000008e0


	//   ....[2]....
        /*00a8*/ 	.word	0x00000930


	//----- nvinfo : EIATTR_CRS_STACK_SIZE
	.align		4
.L_123:
        /*00ac*/ 	.byte	0x04, 0x1e
        /*00ae*/ 	.short	(.L_125 - .L_124)
.L_124:
        /*00b0*/ 	.word	0x00000000


	//----- nvinfo : EIATTR_CBANK_PARAM_SIZE
	.align		4
.L_125:
        /*00b4*/ 	.byte	0x03, 0x19
        /*00b6*/ 	.short	0x001c


	//----- nvinfo : EIATTR_PARAM_CBANK
	.align		4
        /*00b8*/ 	.byte	0x04, 0x0a
        /*00ba*/ 	.short	(.L_127 - .L_126)
	.align		4
.L_126:
        /*00bc*/ 	.word	index@(.nv.constant0._Z13sum_v4_kernelILi3EEvPKfPfiii)
        /*00c0*/ 	.short	0x0380
        /*00c2*/ 	.short	0x001c


	//----- nvinfo : EIATTR_SW_WAR
	.align		4
.L_127:
        /*00c4*/ 	.byte	0x04, 0x36
        /*00c6*/ 	.short	(.L_129 - .L_128)
.L_128:
        /*00c8*/ 	.word	0x00000008
.L_129:


//--------------------- .nv.info._Z13sum_v4_kernelILi2EEvPKfPfiii --------------------------
	.section	.nv.info._Z13sum_v4_kernelILi2EEvPKfPfiii,"",@"SHT_CUDA_INFO"
	.sectionflags	@""
	.align	4


	//----- nvinfo : EIATTR_CUDA_API_VERSION
	.align		4
        /*0000*/ 	.byte	0x04, 0x37
        /*0002*/ 	.short	(.L_131 - .L_130)
.L_130:
        /*0004*/ 	.word	0x00000082


	//----- nvinfo : EIATTR_KPARAM_INFO
	.align		4
.L_131:
        /*0008*/ 	.byte	0x04, 0x17
        /*000a*/ 	.short	(.L_133 - .L_132)
.L_132:
        /*000c*/ 	.word	0x00000000
        /*0010*/ 	.short	0x0004
        /*0012*/ 	.short	0x0018
        /*0014*/ 	.byte	0x00, 0xf0, 0x11, 0x00


	//----- nvinfo : EIATTR_KPARAM_INFO
	.align		4
.L_133:
        /*0018*/ 	.byte	0x04, 0x17
        /*001a*/ 	.short	(.L_135 - .L_134)
.L_134:
        /*001c*/ 	.word	0x00000000
        /*0020*/ 	.short	0x0003
        /*0022*/ 	.short	0x0014
        /*0024*/ 	.byte	0x00, 0xf0, 0x11, 0x00


	//----- nvinfo : EIATTR_KPARAM_INFO
	.align		4
.L_135:
        /*0028*/ 	.byte	0x04, 0x17
        /*002a*/ 	.short	(.L_137 - .L_136)
.L_136:
        /*002c*/ 	.word	0x00000000
        /*0030*/ 	.short	0x0002
        /*0032*/ 	.short	0x0010
        /*0034*/ 	.byte	0x00, 0xf0, 0x11, 0x00


	//----- nvinfo : EIATTR_KPARAM_INFO
	.align		4
.L_137:
        /*0038*/ 	.byte	0x04, 0x17
        /*003a*/ 	.short	(.L_139 - .L_138)
.L_138:
        /*003c*/ 	.word	0x00000000
        /*0040*/ 	.short	0x0001
        /*0042*/ 	.short	0x0008
        /*0044*/ 	.byte	0x00, 0xf5, 0x21, 0x00


	//----- nvinfo : EIATTR_KPARAM_INFO
	.align		4
.L_139:
        /*0048*/ 	.byte	0x04, 0x17
        /*004a*/ 	.short	(.L_141 - .L_140)
.L_140:
        /*004c*/ 	.word	0x00000000
        /*0050*/ 	.short	0x0000
        /*0052*/ 	.short	0x0000
        /*0054*/ 	.byte	0x00, 0xf5, 0x21, 0x00


	//----- nvinfo : EIATTR_SPARSE_MMA_MASK
	.align		4
.L_141:
        /*0058*/ 	.byte	0x03, 0x50
        /*005a*/ 	.short	0x0000


	//----- nvinfo : EIATTR_MAXREG_COUNT
	.align		4
        /*005c*/ 	.byte	0x03, 0x1b
        /*005e*/ 	.short	0x00ff


	//----- nvinfo : EIATTR_NUM_BARRIERS
	.align		4
        /*0060*/ 	.byte	0x02, 0x4c
        /*0062*/ 	.byte	0x01
	.zero		1


	//----- nvinfo : EIATTR_MERCURY_ISA_VERSION
	.align		4
        /*0064*/ 	.byte	0x03, 0x5f
        /*0066*/ 	.short	0x0101


	//----- nvinfo : EIATTR_COOP_GROUP_MASK_REGIDS
	.align		4
        /*0068*/ 	.byte	0x04, 0x29
        /*006a*/ 	.short	(.L_143 - .L_142)


	//   ....[0]....
.L_142:
        /*006c*/ 	.word	0xffffffff


	//   ....[1]....
        /*0070*/ 	.word	0xffffffff


	//   ....[2]....
        /*0074*/ 	.word	0xffffffff


	//   ....[3]....
        /*0078*/ 	.word	0xffffffff


	//   ....[4]....
        /*007c*/ 	.word	0xffffffff


	//----- nvinfo : EIATTR_COOP_GROUP_INSTR_OFFSETS
	.align		4
.L_143:
        /*0080*/ 	.byte	0x04, 0x28
        /*0082*/ 	.short	(.L_145 - .L_144)


	//   ....[0]....
.L_144:
        /*0084*/ 	.word	0x00000880


	//   ....[1]....
        /*0088*/ 	.word	0x000008d0


	//   ....[2]....
        /*008c*/ 	.word	0x00000920


	//   ....[3]....
        /*0090*/ 	.word	0x00000970


	//   ....[4]....
        /*0094*/ 	.word	0x000009c0


	//----- nvinfo : EIATTR_VRC_CTA_INIT_COUNT
	.align		4
.L_145:
        /*0098*/ 	.byte	0x02, 0x4a
	.zero		1
	.zero		1


	//----- nvinfo : EIATTR_EXIT_INSTR_OFFSETS
	.align		4
        /*009c*/ 	.byte	0x04, 0x1c
        /*009e*/ 	.short	(.L_147 - .L_146)


	//   ....[0]....
.L_146:
        /*00a0*/ 	.word	0x00000820


	//   ....[1]....
        /*00a4*/ 	.word	0x000009d0


	//   ....[2]....
        /*00a8*/ 	.word	0x00000a20


	//----- nvinfo : EIATTR_CRS_STACK_SIZE
	.align		4
.L_147:
        /*00ac*/ 	.byte	0x04, 0x1e
        /*00ae*/ 	.short	(.L_149 - .L_148)
.L_148:
        /*00b0*/ 	.word	0x00000000


	//----- nvinfo : EIATTR_CBANK_PARAM_SIZE
	.align		4
.L_149:
        /*00b4*/ 	.byte	0x03, 0x19
        /*00b6*/ 	.short	0x001c


	//----- nvinfo : EIATTR_PARAM_CBANK
	.align		4
        /*00b8*/ 	.byte	0x04, 0x0a
        /*00ba*/ 	.short	(.L_151 - .L_150)
	.align		4
.L_150:
        /*00bc*/ 	.word	index@(.nv.constant0._Z13sum_v4_kernelILi2EEvPKfPfiii)
        /*00c0*/ 	.short	0x0380
        /*00c2*/ 	.short	0x001c


	//----- nvinfo : EIATTR_SW_WAR
	.align		4
.L_151:
        /*00c4*/ 	.byte	0x04, 0x36
        /*00c6*/ 	.short	(.L_153 - .L_152)
.L_152:
        /*00c8*/ 	.word	0x00000008
.L_153:


//--------------------- .nv.info._Z13sum_v4_kernelILi1EEvPKfPfiii --------------------------
	.section	.nv.info._Z13sum_v4_kernelILi1EEvPKfPfiii,"",@"SHT_CUDA_INFO"
	.sectionflags	@""
	.align	4


	//----- nvinfo : EIATTR_CUDA_API_VERSION
	.align		4
        /*0000*/ 	.byte	0x04, 0x37
        /*0002*/ 	.short	(.L_155 - .L_154)
.L_154:
        /*0004*/ 	.word	0x00000082


	//----- nvinfo : EIATTR_KPARAM_INFO
	.align		4
.L_155:
        /*0008*/ 	.byte	0x04, 0x17
        /*000a*/ 	.short	(.L_157 - .L_156)
.L_156:
        /*000c*/ 	.word	0x00000000
        /*0010*/ 	.short	0x0004
        /*0012*/ 	.short	0x0018
        /*0014*/ 	.byte	0x00, 0xf0, 0x11, 0x00


	//----- nvinfo : EIATTR_KPARAM_INFO
	.align		4
.L_157:
        /*0018*/ 	.byte	0x04, 0x17
        /*001a*/ 	.short	(.L_159 - .L_158)
.L_158:
        /*001c*/ 	.word	0x00000000
        /*0020*/ 	.short	0x0003
        /*0022*/ 	.short	0x0014
        /*0024*/ 	.byte	0x00, 0xf0, 0x11, 0x00


	//----- nvinfo : EIATTR_KPARAM_INFO
	.align		4
.L_159:
        /*0028*/ 	.byte	0x04, 0x17
        /*002a*/ 	.short	(.L_161 - .L_160)
.L_160:
        /*002c*/ 	.word	0x00000000
        /*0030*/ 	.short	0x0002
        /*0032*/ 	.short	0x0010
        /*0034*/ 	.byte	0x00, 0xf0, 0x11, 0x00


	//----- nvinfo : EIATTR_KPARAM_INFO
	.align		4
.L_161:
        /*0038*/ 	.byte	0x04, 0x17
        /*003a*/ 	.short	(.L_163 - .L_162)
.L_162:
        /*003c*/ 	.word	0x00000000
        /*0040*/ 	.short	0x0001
        /*0042*/ 	.short	0x0008
        /*0044*/ 	.byte	0x00, 0xf5, 0x21, 0x00


	//----- nvinfo : EIATTR_KPARAM_INFO
	.align		4
.L_163:
        /*0048*/ 	.byte	0x04, 0x17
        /*004a*/ 	.short	(.L_165 - .L_164)
.L_164:
        /*004c*/ 	.word	0x00000000
        /*0050*/ 	.short	0x0000
        /*0052*/ 	.short	0x0000
        /*0054*/ 	.byte	0x00, 0xf5, 0x21, 0x00


	//----- nvinfo : EIATTR_SPARSE_MMA_MASK
	.align		4
.L_165:
        /*0058*/ 	.byte	0x03, 0x50
        /*005a*/ 	.short	0x0000


	//----- nvinfo : EIATTR_MAXREG_COUNT
	.align		4
        /*005c*/ 	.byte	0x03, 0x1b
        /*005e*/ 	.short	0x00ff


	//----- nvinfo : EIATTR_NUM_BARRIERS
	.align		4
        /*0060*/ 	.byte	0x02, 0x4c
        /*0062*/ 	.byte	0x01
	.zero		1


	//----- nvinfo : EIATTR_MERCURY_ISA_VERSION
	.align		4
        /*0064*/ 	.byte	0x03, 0x5f
        /*0066*/ 	.short	0x0101


	//----- nvinfo : EIATTR_VRC_CTA_INIT_COUNT
	.align		4
        /*0068*/ 	.byte	0x02, 0x4a
	.zero		1
	.zero		1


	//----- nvinfo : EIATTR_EXIT_INSTR_OFFSETS
	.align		4
        /*006c*/ 	.byte	0x04, 0x1c
        /*006e*/ 	.short	(.L_167 - .L_166)


	//   ....[0]....
.L_166:
        /*0070*/ 	.word	0x00000820


	//   ....[1]....
        /*0074*/ 	.word	0x00000990


	//   ....[2]....
        /*0078*/ 	.word	0x000009d0


	//----- nvinfo : EIATTR_CRS_STACK_SIZE
	.align		4
.L_167:
        /*007c*/ 	.byte	0x04, 0x1e
        /*007e*/ 	.short	(.L_169 - .L_168)
.L_168:
        /*0080*/ 	.word	0x00000000


	//----- nvinfo : EIATTR_CBANK_PARAM_SIZE
	.align		4
.L_169:
        /*0084*/ 	.byte	0x03, 0x19
        /*0086*/ 	.short	0x001c


	//----- nvinfo : EIATTR_PARAM_CBANK
	.align		4
        /*0088*/ 	.byte	0x04, 0x0a
        /*008a*/ 	.short	(.L_171 - .L_170)
	.align		4
.L_170:
        /*008c*/ 	.word	index@(.nv.constant0._Z13sum_v4_kernelILi1EEvPKfPfiii)
        /*0090*/ 	.short	0x0380
        /*0092*/ 	.short	0x001c


	//----- nvinfo : EIATTR_SW_WAR
	.align		4
.L_171:
        /*0094*/ 	.byte	0x04, 0x36
        /*0096*/ 	.short	(.L_173 - .L_172)
.L_172:
        /*0098*/ 	.word	0x00000008
.L_173:


//--------------------- .nv.info._Z13sum_v3_kernelPKfPfiii --------------------------
	.section	.nv.info._Z13sum_v3_kernelPKfPfiii,"",@"SHT_CUDA_INFO"
	.sectionflags	@""
	.align	4


	//----- nvinfo : EIATTR_CUDA_API_VERSION
	.align		4
        /*0000*/ 	.byte	0x04, 0x37
        /*0002*/ 	.short	(.L_175 - .L_174)
.L_174:
        /*0004*/ 	.word	0x00000082


	//----- nvinfo : EIATTR_KPARAM_INFO
	.align		4
.L_175:
        /*0008*/ 	.byte	0x04, 0x17
        /*000a*/ 	.short	(.L_177 - .L_176)
.L_176:
        /*000c*/ 	.word	0x00000000
        /*0010*/ 	.short	0x0004
        /*0012*/ 	.short	0x0018
        /*0014*/ 	.byte	0x00, 0xf0, 0x11, 0x00


	//----- nvinfo : EIATTR_KPARAM_INFO
	.align		4
.L_177:
        /*0018*/ 	.byte	0x04, 0x17
        /*001a*/ 	.short	(.L_179 - .L_178)
.L_178:
        /*001c*/ 	.word	0x00000000
        /*0020*/ 	.short	0x0003
        /*0022*/ 	.short	0x0014
        /*0024*/ 	.byte	0x00, 0xf0, 0x11, 0x00


	//----- nvinfo : EIATTR_KPARAM_INFO
	.align		4
.L_179:
        /*0028*/ 	.byte	0x04, 0x17
        /*002a*/ 	.short	(.L_181 - .L_180)
.L_180:
        /*002c*/ 	.word	0x00000000
        /*0030*/ 	.short	0x0002
        /*0032*/ 	.short	0x0010
        /*0034*/ 	.byte	0x00, 0xf0, 0x11, 0x00


	//----- nvinfo : EIATTR_KPARAM_INFO
	.align		4
.L_181:
        /*0038*/ 	.byte	0x04, 0x17
        /*003a*/ 	.short	(.L_183 - .L_182)
.L_182:
        /*003c*/ 	.word	0x00000000
        /*0040*/ 	.short	0x0001
        /*0042*/ 	.short	0x0008
        /*0044*/ 	.byte	0x00, 0xf5, 0x21, 0x00


	//----- nvinfo : EIATTR_KPARAM_INFO
	.align		4
.L_183:
        /*0048*/ 	.byte	0x04, 0x17
        /*004a*/ 	.short	(.L_185 - .L_184)
.L_184:
        /*004c*/ 	.word	0x00000000
        /*0050*/ 	.short	0x0000
        /*0052*/ 	.short	0x0000
        /*0054*/ 	.byte	0x00, 0xf5, 0x21, 0x00


	//----- nvinfo : EIATTR_SPARSE_MMA_MASK
	.align		4
.L_185:
        /*0058*/ 	.byte	0x03, 0x50
        /*005a*/ 	.short	0x0000


	//----- nvinfo : EIATTR_MAXREG_COUNT
	.align		4
        /*005c*/ 	.byte	0x03, 0x1b
        /*005e*/ 	.short	0x00ff


	//----- nvinfo : EIATTR_NUM_BARRIERS
	.align		4
        /*0060*/ 	.byte	0x02, 0x4c
        /*0062*/ 	.byte	0x01
	.zero		1


	//----- nvinfo : EIATTR_MERCURY_ISA_VERSION
	.align		4
        /*0064*/ 	.byte	0x03, 0x5f
        /*0066*/ 	.short	0x0101


	//----- nvinfo : EIATTR_VRC_CTA_INIT_COUNT
	.align		4
        /*0068*/ 	.byte	0x02, 0x4a
	.zero		1
	.zero		1


	//----- nvinfo : EIATTR_EXIT_INSTR_OFFSETS
	.align		4
        /*006c*/ 	.byte	0x04, 0x1c
        /*006e*/ 	.short	(.L_187 - .L_186)


	//   ....[0]....
.L_186:
        /*0070*/ 	.word	0x00000820


	//   ....[1]....
        /*0074*/ 	.word	0x000008a0


	//----- nvinfo : EIATTR_CRS_STACK_SIZE
	.align		4
.L_187:
        /*0078*/ 	.byte	0x04, 0x1e
        /*007a*/ 	.short	(.L_189 - .L_188)
.L_188:
        /*007c*/ 	.word	0x00000000


	//----- nvinfo : EIATTR_CBANK_PARAM_SIZE
	.align		4
.L_189:
        /*0080*/ 	.byte	0x03, 0x19
        /*0082*/ 	.short	0x001c


	//----- nvinfo : EIATTR_PARAM_CBANK
	.align		4
        /*0084*/ 	.byte	0x04, 0x0a
        /*0086*/ 	.short	(.L_191 - .L_190)
	.align		4
.L_190:
        /*0088*/ 	.word	index@(.nv.constant0._Z13sum_v3_kernelPKfPfiii)
        /*008c*/ 	.short	0x0380
        /*008e*/ 	.short	0x001c


	//----- nvinfo : EIATTR_SW_WAR
	.align		4
.L_191:
        /*0090*/ 	.byte	0x04, 0x36
        /*0092*/ 	.short	(.L_193 - .L_192)
.L_192:
        /*0094*/ 	.word	0x00000008
.L_193:


//--------------------- .nv.info._Z13sum_v2_kernelPKfPfii --------------------------
	.section	.nv.info._Z13sum_v2_kernelPKfPfii,"",@"SHT_CUDA_INFO"
	.sectionflags	@""
	.align	4


	//----- nvinfo : EIATTR_CUDA_API_VERSION
	.align		4
        /*0000*/ 	.byte	0x04, 0x37
        /*0002*/ 	.short	(.L_195 - .L_194)
.L_194:
        /*0004*/ 	.word	0x00000082


	//----- nvinfo : EIATTR_KPARAM_INFO
	.align		4
.L_195:
        /*0008*/ 	.byte	0x04, 0x17
        /*000a*/ 	.short	(.L_197 - .L_196)
.L_196:
        /*000c*/ 	.word	0x00000000
        /*0010*/ 	.short	0x0003
        /*0012*/ 	.short	0x0014
        /*0014*/ 	.byte	0x00, 0xf0, 0x11, 0x00


	//----- nvinfo : EIATTR_KPARAM_INFO
	.align		4
.L_197:
        /*0018*/ 	.byte	0x04, 0x17
        /*001a*/ 	.short	(.L_199 - .L_198)
.L_198:
        /*001c*/ 	.word	0x00000000
        /*0020*/ 	.short	0x0002
        /*0022*/ 	.short	0x0010
        /*0024*/ 	.byte	0x00, 0xf0, 0x11, 0x00


	//----- nvinfo : EIATTR_KPARAM_INFO
	.align		4
.L_199:
        /*0028*/ 	.byte	0x04, 0x17
        /*002a*/ 	.short	(.L_201 - .L_200)
.L_200:
        /*002c*/ 	.word	0x00000000
        /*0030*/ 	.short	0x0001
        /*0032*/ 	.short	0x0008
        /*0034*/ 	.byte	0x00, 0xf5, 0x21, 0x00


	//----- nvinfo : EIATTR_KPARAM_INFO
	.align		4
.L_201:
        /*0038*/ 	.byte	0x04, 0x17
        /*003a*/ 	.short	(.L_203 - .L_202)
.L_202:
        /*003c*/ 	.word	0x00000000
        /*0040*/ 	.short	0x0000
        /*0042*/ 	.short	0x0000
        /*0044*/ 	.byte	0x00, 0xf5, 0x21, 0x00


	//----- nvinfo : EIATTR_SPARSE_MMA_MASK
	.align		4
.L_203:
        /*0048*/ 	.byte	0x03, 0x50
        /*004a*/ 	.short	0x0000


	//----- nvinfo : EIATTR_MAXREG_COUNT
	.align		4
        /*004c*/ 	.byte	0x03, 0x1b
        /*004e*/ 	.short	0x00ff


	//----- nvinfo : EIATTR_NUM_BARRIERS
	.align		4
        /*0050*/ 	.byte	0x02, 0x4c
        /*0052*/ 	.byte	0x01
	.zero		1


	//----- nvinfo : EIATTR_MERCURY_ISA_VERSION
	.align		4
        /*0054*/ 	.byte	0x03, 0x5f
        /*0056*/ 	.short	0x0101


	//----- nvinfo : EIATTR_VRC_CTA_INIT_COUNT
	.align		4
        /*0058*/ 	.byte	0x02, 0x4a
	.zero		1
	.zero		1


	//----- nvinfo : EIATTR_EXIT_INSTR_OFFSETS
	.align		4
        /*005c*/ 	.byte	0x04, 0x1c
        /*005e*/ 	.short	(.L_205 - .L_204)


	//   ....[0]....
.L_204:
        /*0060*/ 	.word	0x00000270


	//   ....[1]....
        /*0064*/ 	.word	0x000002f0


	//----- nvinfo : EIATTR_CBANK_PARAM_SIZE
	.align		4
.L_205:
        /*0068*/ 	.byte	0x03, 0x19
        /*006a*/ 	.short	0x0018


	//----- nvinfo : EIATTR_PARAM_CBANK
	.align		4
        /*006c*/ 	.byte	0x04, 0x0a
        /*006e*/ 	.short	(.L_207 - .L_206)
	.align		4
.L_206:
        /*0070*/ 	.word	index@(.nv.constant0._Z13sum_v2_kernelPKfPfii)
        /*0074*/ 	.short	0x0380
        /*0076*/ 	.short	0x0018


	//----- nvinfo : EIATTR_SW_WAR
	.align		4
.L_207:
        /*0078*/ 	.byte	0x04, 0x36
        /*007a*/ 	.short	(.L_209 - .L_208)
.L_208:
        /*007c*/ 	.word	0x00000008
.L_209:


//--------------------- .nv.info._Z13sum_v1_kernelPKfPfii --------------------------
	.section	.nv.info._Z13sum_v1_kernelPKfPfii,"",@"SHT_CUDA_INFO"
	.sectionflags	@""
	.align	4


	//----- nvinfo : EIATTR_CUDA_API_VERSION
	.align		4
        /*0000*/ 	.byte	0x04, 0x37
        /*0002*/ 	.short	(.L_211 - .L_210)
.L_210:
        /*0004*/ 	.word	0x00000082


	//----- nvinfo : EIATTR_KPARAM_INFO
	.align		4
.L_211:
        /*0008*/ 	.byte	0x04, 0x17
        /*000a*/ 	.short	(.L_213 - .L_212)
.L_212:
        /*000c*/ 	.word	0x00000000
        /*0010*/ 	.short	0x0003
        /*0012*/ 	.short	0x0014
        /*0014*/ 	.byte	0x00, 0xf0, 0x11, 0x00


	//----- nvinfo : EIATTR_KPARAM_INFO
	.align		4
.L_213:
        /*0018*/ 	.byte	0x04, 0x17
        /*001a*/ 	.short	(.L_215 - .L_214)
.L_214:
        /*001c*/ 	.word	0x00000000
        /*0020*/ 	.short	0x0002
        /*0022*/ 	.short	0x0010
        /*0024*/ 	.byte	0x00, 0xf0, 0x11, 0x00


	//----- nvinfo : EIATTR_KPARAM_INFO
	.align		4
.L_215:
        /*0028*/ 	.byte	0x04, 0x17
        /*002a*/ 	.short	(.L_217 - .L_216)
.L_216:
        /*002c*/ 	.word	0x00000000
        /*0030*/ 	.short	0x0001
        /*0032*/ 	.short	0x0008
        /*0034*/ 	.byte	0x00, 0xf5, 0x21, 0x00


	//----- nvinfo : EIATTR_KPARAM_INFO
	.align		4
.L_217:
        /*0038*/ 	.byte	0x04, 0x17
        /*003a*/ 	.short	(.L_219 - .L_218)
.L_218:
        /*003c*/ 	.word	0x00000000
        /*0040*/ 	.short	0x0000
        /*0042*/ 	.short	0x0000
        /*0044*/ 	.byte	0x00, 0xf5, 0x21, 0x00


	//----- nvinfo : EIATTR_SPARSE_MMA_MASK
	.align		4
.L_219:
        /*0048*/ 	.byte	0x03, 0x50
        /*004a*/ 	.short	0x0000


	//----- nvinfo : EIATTR_MAXREG_COUNT
	.align		4
        /*004c*/ 	.byte	0x03, 0x1b
        /*004e*/ 	.short	0x00ff


	//----- nvinfo : EIATTR_MERCURY_ISA_VERSION
	.align		4
        /*0050*/ 	.byte	0x03, 0x5f
        /*0052*/ 	.short	0x0101


	//----- nvinfo : EIATTR_VRC_CTA_INIT_COUNT
	.align		4
        /*0054*/ 	.byte	0x02, 0x4a
	.zero		1
	.zero		1


	//----- nvinfo : EIATTR_EXIT_INSTR_OFFSETS
	.align		4
        /*0058*/ 	.byte	0x04, 0x1c
        /*005a*/ 	.short	(.L_221 - .L_220)


	//   ....[0]....
.L_220:
        /*005c*/ 	.word	0x00000070


	//   ....[1]....
        /*0060*/ 	.word	0x00000dc0


	//----- nvinfo : EIATTR_CBANK_PARAM_SIZE
	.align		4
.L_221:
        /*0064*/ 	.byte	0x03, 0x19
        /*0066*/ 	.short	0x0018


	//----- nvinfo : EIATTR_PARAM_CBANK
	.align		4
        /*0068*/ 	.byte	0x04, 0x0a
        /*006a*/ 	.short	(.L_223 - .L_222)
	.align		4
.L_222:
        /*006c*/ 	.word	index@(.nv.constant0._Z13sum_v1_kernelPKfPfii)
        /*0070*/ 	.short	0x0380
        /*0072*/ 	.short	0x0018


	//----- nvinfo : EIATTR_SW_WAR
	.align		4
.L_223:
        /*0074*/ 	.byte	0x04, 0x36
        /*0076*/ 	.short	(.L_225 - .L_224)
.L_224:
        /*0078*/ 	.word	0x00000008
.L_225:


//--------------------- .nv.callgraph             --------------------------
	.section	.nv.callgraph,"",@"SHT_CUDA_CALLGRAPH"
	.align	4
	.sectionentsize	8
	.align		4
        /*0000*/ 	.word	0x00000000
	.align		4
        /*0004*/ 	.word	0xffffffff
	.align		4
        /*0008*/ 	.word	0x00000000
	.align		4
        /*000c*/ 	.word	0xfffffffe
	.align		4
        /*0010*/ 	.word	0x00000000
	.align		4
        /*0014*/ 	.word	0xfffffffd
	.align		4
        /*0018*/ 	.word	0x00000000
	.align		4
        /*001c*/ 	.word	0xfffffffc


//--------------------- .nv.constant4             --------------------------
	.section	.nv.constant4,"a",@progbits
	.align	8
	.align		8
.nv.constant4:
        /*0000*/ 	.dword	_ZN34_INTERNAL_506ff9ee_4_k_cu_a7f9fd464cuda3std3__436_GLOBAL__N__506ff9ee_4_k_cu_a7f9fd466ignoreE
	.align		8
        /*0008*/ 	.dword	_ZN34_INTERNAL_506ff9ee_4_k_cu_a7f9fd464cuda3std3__45__cpo5beginE
	.align		8
        /*0010*/ 	.dword	_ZN34_INTERNAL_506ff9ee_4_k_cu_a7f9fd464cuda3std3__45__cpo3endE
	.align		8
        /*0018*/ 	.dword	_ZN34_INTERNAL_506ff9ee_4_k_cu_a7f9fd464cuda3std3__45__cpo6cbeginE
	.align		8
        /*0020*/ 	.dword	_ZN34_INTERNAL_506ff9ee_4_k_cu_a7f9fd464cuda3std3__45__cpo4cendE
	.align		8
        /*0028*/ 	.dword	_ZN34_INTERNAL_506ff9ee_4_k_cu_a7f9fd464cuda3std3__419piecewise_constructE
	.align		8
        /*0030*/ 	.dword	_ZN34_INTERNAL_506ff9ee_4_k_cu_a7f9fd464cuda3std3__48in_placeE
	.align		8
        /*0038*/ 	.dword	_ZN34_INTERNAL_506ff9ee_4_k_cu_a7f9fd464cuda3std6ranges3__45__cpo4swapE
	.align		8
        /*0040*/ 	.dword	_ZN34_INTERNAL_506ff9ee_4_k_cu_a7f9fd464cuda3std6ranges3__45__cpo9iter_moveE
	.align		8
        /*0048*/ 	.dword	_ZN34_INTERNAL_506ff9ee_4_k_cu_a7f9fd464cuda3std6ranges3__45__cpo7advanceE


//--------------------- .text._Z13sum_v6_kernelPKfPfiii --------------------------
	.section	.text._Z13sum_v6_kernelPKfPfiii,"ax",@progbits
	.align	128
        .global         _Z13sum_v6_kernelPKfPfiii
        .type           _Z13sum_v6_kernelPKfPfiii,@function
        .size           _Z13sum_v6_kernelPKfPfiii,(.L_x_64 - _Z13sum_v6_kernelPKfPfiii)
        .other          _Z13sum_v6_kernelPKfPfiii,@"STO_CUDA_ENTRY STV_DEFAULT"
_Z13sum_v6_kernelPKfPfiii:
.text._Z13sum_v6_kernelPKfPfiii:
[----:B------:R-:W-:Y:S01]  /*0000*/  LDC R1, c[0x0][0x37c] ;  /* 0x0000df00ff017b82 */ /* 0x000fe20000000800 */
[----:B------:R-:W0:Y:S01]  /*0010*/  LDCU UR15, c[0x0][0x398] ;  /* 0x00007300ff0f77ac */ /* 0x000e220008000800 */
[----:B------:R-:W1:Y:S01]  /*0020*/  S2R R3, SR_CTAID.Y ;  /* 0x0000000000037919 */ /* 0x000e620000002600 */
[----:B------:R-:W-:Y:S01]  /*0030*/  HFMA2 R20, -RZ, RZ, 0, 0 ;  /* 0x00000000ff147431 */ /* 0x000fe200000001ff */
[----:B------:R-:W2:Y:S01]  /*0040*/  LDCU.64 UR16, c[0x0][0x358] ;  /* 0x00006b00ff1077ac */ /* 0x000ea20008000a00 */
[----:B------:R-:W3:Y:S01]  /*0050*/  S2R R0, SR_TID.X ;  /* 0x0000000000007919 */ /* 0x000ee20000002100 */
[----:B0-----:R-:W-:-:S09]  /*0060*/  UISETP.GE.AND UP0, UPT, UR15, 0x1, UPT ;  /* 0x000000010f00788c */ /* 0x001fd2000bf06270 */
[----:B--2---:R-:W-:Y:S05]  /*0070*/  BRA.U !UP0, `(.L_x_0) ;  /* 0x0000000908e47547 */ /* 0x004fea000b800000 */
[----:B------:R-:W0:Y:S01]  /*0080*/  LDC.64 R30, c[0x0][0x380] ;  /* 0x0000e000ff1e7b82 */ /* 0x000e220000000a00 */
[----:B------:R-:W2:Y:S01]  /*0090*/  LDCU UR6, c[0x0][0x394] ;  /* 0x00007280ff0677ac */ /* 0x000ea20008000800 */
[----:B------:R-:W-:Y:S01]  /*00a0*/  MOV R20, RZ ;  /* 0x000000ff00147202 */ /* 0x000fe20000000f00 */
[----:B------:R-:W-:Y:S02]  /*00b0*/  UISETP.GE.U32.AND UP1, UPT, UR15, 0x8, UPT ;  /* 0x000000080f00788c */ /* 0x000fe4000bf26070 */
[----:B------:R-:W-:-:S03]  /*00c0*/  ULOP3.LUT UR8, UR15, 0x7, URZ, 0xc0, !UPT ;  /* 0x000000070f087892 */ /* 0x000fc6000f8ec0ff */
[----:B------:R-:W4:Y:S01]  /*00d0*/  S2UR UR14, SR_CTAID.X ;  /* 0x00000000000e79c3 */ /* 0x000f220000002500 */
[----:B------:R-:W-:Y:S01]  /*00e0*/  UMOV UR4, URZ ;  /* 0x000000ff00047c82 */ /* 0x000fe20008000000 */
[----:B------:R-:W-:-:S06]  /*00f0*/  UISETP.NE.AND UP0, UPT, UR8, URZ, UPT ;  /* 0x000000ff0800728c */ /* 0x000fcc000bf05270 */
[----:B------:R-:W3:Y:S01]  /*0100*/  LDC R2, c[0x0][0x360] ;  /* 0x0000d800ff027b82 */ /* 0x000ee20000000800 */
[----:B--2---:R-:W-:Y:S02]  /*0110*/  USHF.R.S32.HI UR5, URZ, 0x1f, UR6 ;  /* 0x0000001fff057899 */ /* 0x004fe40008011406 */
[----:B-1----:R-:W-:Y:S02]  /*0120*/  IMAD R5, R3, UR6, RZ ;  /* 0x0000000603057c24 */ /* 0x002fe4000f8e02ff */
[----:B------:R-:W-:Y:S02]  /*0130*/  ULEA.HI UR6, UR5, UR6, URZ, 0x2 ;  /* 0x0000000605067291 */ /* 0x000fe4000f8f10ff */
[----:B0-----:R-:W-:Y:S02]  /*0140*/  IMAD.WIDE R30, R5, 0x4, R30 ;  /* 0x00000004051e7825 */ /* 0x001fe400078e021e */
[----:B------:R-:W-:Y:S02]  /*0150*/  USHF.R.S32.HI UR6, URZ, 0x2, UR6 ;  /* 0x00000002ff067899 */ /* 0x000fe40008011406 */
[----:B----4-:R-:W-:Y:S01]  /*0160*/  UIMAD UR5, UR14, UR15, URZ ;  /* 0x0000000f0e0572a4 */ /* 0x010fe2000f8e02ff */
[----:B------:R-:W-:Y:S11]  /*0170*/  BRA.U !UP1, `(.L_x_1) ;  /* 0x0000000509747547 */ /* 0x000ff6000b800000 */
[----:B------:R-:W-:Y:S02]  /*0180*/  UIADD3 UR7, UPT, UPT, UR5, 0x2, URZ ;  /* 0x0000000205077890 */ /* 0x000fe4000fffe0ff */
[C---:B---3--:R-:W-:Y:S01]  /*0190*/  IMAD R5, R2.reuse, UR5, R2 ;  /* 0x0000000502057c24 */ /* 0x048fe2000f8e0202 */
[----:B------:R-:W-:Y:S01]  /*01a0*/  UIADD3 UR9, UPT, UPT, UR5, 0x3, URZ ;  /* 0x0000000305097890 */ /* 0x000fe2000fffe0ff */
[C---:B------:R-:W-:Y:S01]  /*01b0*/  IMAD R21, R2.reuse, UR14, RZ ;  /* 0x0000000e02157c24 */ /* 0x040fe2000f8e02ff */
[----:B------:R-:W-:Y:S01]  /*01c0*/  UIADD3 UR10, UPT, UPT, UR5, 0x4, URZ ;  /* 0x00000004050a7890 */ /* 0x000fe2000fffe0ff */
[----:B------:R-:W-:Y:S01]  /*01d0*/  MOV R20, RZ ;  /* 0x000000ff00147202 */ /* 0x000fe20000000f00 */
[----:B------:R-:W-:Y:S01]  /*01e0*/  UIADD3 UR11, UPT, UPT, UR5, 0x5, URZ ;  /* 0x00000005050b7890 */ /* 0x000fe2000fffe0ff */
[----:B------:R-:W-:Y:S01]  /*01f0*/  IADD3 R28, PT, PT, R5, R0, RZ ;  /* 0x00000000051c7210 */ /* 0x000fe20007ffe0ff */
[----:B------:R-:W-:Y:S01]  /*0200*/  UIADD3 UR12, UPT, UPT, UR5, 0x6, URZ ;  /* 0x00000006050c7890 */ /* 0x000fe2000fffe0ff */
[--C-:B------:R-:W-:Y:S01]  /*0210*/  IMAD R21, R21, UR15, R0.reuse ;  /* 0x0000000f15157c24 */ /* 0x100fe2000f8e0200 */
[----:B------:R-:W-:Y:S01]  /*0220*/  UIADD3 UR13, UPT, UPT, UR5, 0x7, URZ ;  /* 0x00000007050d7890 */ /* 0x000fe2000fffe0ff */
[C-C-:B------:R-:W-:Y:S01]  /*0230*/  IMAD R27, R2.reuse, UR7, R0.reuse ;  /* 0x00000007021b7c24 */ /* 0x140fe2000f8e0200 */
[----:B------:R-:W-:Y:S01]  /*0240*/  ULOP3.LUT UR4, UR15, 0x7ffffff8, URZ, 0xc0, !UPT ;  /* 0x7ffffff80f047892 */ /* 0x000fe2000f8ec0ff */
[----:B------:R-:W-:-:S02]  /*0250*/  IMAD R26, R2, UR9, R0 ;  /* 0x00000009021a7c24 */ /* 0x000fc4000f8e0200 */
[C-C-:B------:R-:W-:Y:S01]  /*0260*/  IMAD R25, R2.reuse, UR10, R0.reuse ;  /* 0x0000000a02197c24 */ /* 0x140fe2000f8e0200 */
[----:B------:R-:W-:Y:S01]  /*0270*/  UIADD3 UR14, UPT, UPT, -UR4, URZ, URZ ;  /* 0x000000ff040e7290 */ /* 0x000fe2000fffe1ff */
[C-C-:B------:R-:W-:Y:S02]  /*0280*/  IMAD R24, R2.reuse, UR11, R0.reuse ;  /* 0x0000000b02187c24 */ /* 0x140fe4000f8e0200 */
[C-C-:B------:R-:W-:Y:S02]  /*0290*/  IMAD R23, R2.reuse, UR12, R0.reuse ;  /* 0x0000000c02177c24 */ /* 0x140fe4000f8e0200 */
[----:B------:R-:W-:-:S07]  /*02a0*/  IMAD R22, R2, UR13, R0 ;  /* 0x0000000d02167c24 */ /* 0x000fce000f8e0200 */
.L_x_2:
[----:B------:R-:W-:-:S13]  /*02b0*/  ISETP.GE.AND P3, PT, R21, UR6, PT ;  /* 0x0000000615007c0c */ /* 0x000fda000bf66270 */
[----:B------:R-:W-:-:S06]  /*02c0*/  @!P3 IMAD.WIDE R4, R21, 0x10, R30 ;  /* 0x000000101504b825 */ /* 0x000fcc00078e021e */
[----:B------:R-:W2:Y:S01]  /*02d0*/  @!P3 LDG.E.128 R4, desc[UR16][R4.64] ;  /* 0x000000100404b981 */ /* 0x000ea2000c1e1d00 */
[----:B------:R-:W-:-:S04]  /*02e0*/  IADD3 R13, PT, PT, R2, R21, RZ ;  /* 0x00000015020d7210 */ /* 0x000fc80007ffe0ff */
[C---:B------:R-:W-:Y:S02]  /*02f0*/  ISETP.GE.AND P2, PT, R13.reuse, UR6, PT ;  /* 0x000000060d007c0c */ /* 0x040fe4000bf46270 */
[----:B------:R-:W-:-:S04]  /*0300*/  IADD3 R13, PT, PT, R13, R2, RZ ;  /* 0x000000020d0d7210 */ /* 0x000fc80007ffe0ff */
[C---:B------:R-:W-:Y:S02]  /*0310*/  ISETP.GE.AND P1, PT, R13.reuse, UR6, PT ;  /* 0x000000060d007c0c */ /* 0x040fe4000bf26270 */
[----:B------:R-:W-:-:S04]  /*0320*/  IADD3 R29, PT, PT, R13, R2, RZ ;  /* 0x000000020d1d7210 */ /* 0x000fc80007ffe0ff */
[----:B------:R-:W-:Y:S01]  /*0330*/  ISETP.GE.AND P0, PT, R29, UR6, PT ;  /* 0x000000061d007c0c */ /* 0x000fe2000bf06270 */
[----:B------:R-:W-:-:S06]  /*0340*/  @!P2 IMAD.WIDE R8, R28, 0x10, R30 ;  /* 0x000000101c08a825 */ /* 0x000fcc00078e021e */
[--C-:B------:R-:W-:Y:S01]  /*0350*/  @!P1 IMAD.WIDE R12, R27, 0x10, R30.reuse ;  /* 0x000000101b0c9825 */ /* 0x100fe200078e021e */
[----:B------:R-:W3:Y:S05]  /*0360*/  @!P2 LDG.E.128 R8, desc[UR16][R8.64] ;  /* 0x000000100808a981 */ /* 0x000eea000c1e1d00 */
[----:B------:R-:W-:-:S06]  /*0370*/  @!P0 IMAD.WIDE R16, R26, 0x10, R30 ;  /* 0x000000101a108825 */ /* 0x000fcc00078e021e */
[----:B------:R-:W4:Y:S01]  /*0380*/  @!P0 LDG.E.128 R16, desc[UR16][R16.64] ;  /* 0x0000001010108981 */ /* 0x000f22000c1e1d00 */
[----:B--2---:R-:W-:-:S04]  /*0390*/  @!P3 FADD R15, R4, R5 ;  /* 0x00000005040fb221 */ /* 0x004fc80000000000 */
[----:B------:R-:W-:Y:S02]  /*03a0*/  @!P3 FADD R6, R6, R15 ;  /* 0x0000000f0606b221 */ /* 0x000fe40000000000 */
[----:B------:R-:W2:Y:S01]  /*03b0*/  @!P1 LDG.E.128 R12, desc[UR16][R12.64] ;  /* 0x000000100c0c9981 */ /* 0x000ea2000c1e1d00 */
[----:B------:R-:W-:Y:S01]  /*03c0*/  IADD3 R29, PT, PT, R29, R2, RZ ;  /* 0x000000021d1d7210 */ /* 0x000fe20007ffe0ff */
[----:B------:R-:W-:-:S04]  /*03d0*/  @!P3 FADD R7, R7, R6 ;  /* 0x000000060707b221 */ /* 0x000fc80000000000 */
[----:B------:R-:W-:Y:S01]  /*03e0*/  @!P3 FADD R20, R20, R7 ;  /* 0x000000071414b221 */ /* 0x000fe20000000000 */
[C---:B------:R-:W-:Y:S02]  /*03f0*/  ISETP.GE.AND P3, PT, R29.reuse, UR6, PT ;  /* 0x000000061d007c0c */ /* 0x040fe4000bf66270 */
[----:B------:R-:W-:-:S04]  /*0400*/  IADD3 R29, PT, PT, R29, R2, RZ ;  /* 0x000000021d1d7210 */ /* 0x000fc80007ffe0ff */
[C---:B------:R-:W-:Y:S02]  /*0410*/  ISETP.GE.AND P4, PT, R29.reuse, UR6, PT ;  /* 0x000000061d007c0c */ /* 0x040fe4000bf86270 */
[----:B------:R-:W-:Y:S01]  /*0420*/  IADD3 R29, PT, PT, R29, R2, RZ ;  /* 0x000000021d1d7210 */ /* 0x000fe20007ffe0ff */
[----:B---3--:R-:W-:-:S03]  /*0430*/  @!P2 FADD R9, R8, R9 ;  /* 0x000000090809a221 */ /* 0x008fc60000000000 */
[C---:B------:R-:W-:Y:S02]  /*0440*/  ISETP.GE.AND P5, PT, R29.reuse, UR6, PT ;  /* 0x000000061d007c0c */ /* 0x040fe4000bfa6270 */
[----:B------:R-:W-:Y:S01]  /*0450*/  IADD3 R8, PT, PT, R29, R2, RZ ;  /* 0x000000021d087210 */ /* 0x000fe20007ffe0ff */
[----:B------:R-:W-:Y:S01]  /*0460*/  @!P2 FADD R10, R10, R9 ;  /* 0x000000090a0aa221 */ /* 0x000fe20000000000 */
[----:B------:R-:W-:Y:S02]  /*0470*/  @!P3 IMAD.WIDE R4, R25, 0x10, R30 ;  /* 0x000000101904b825 */ /* 0x000fe400078e021e */
[----:B------:R-:W-:Y:S02]  /*0480*/  ISETP.GE.AND P6, PT, R8, UR6, PT ;  /* 0x0000000608007c0c */ /* 0x000fe4000bfc6270 */
[----:B------:R-:W-:Y:S01]  /*0490*/  @!P2 FADD R11, R11, R10 ;  /* 0x0000000a0b0ba221 */ /* 0x000fe20000000000 */
[----:B------:R-:W-:-:S04]  /*04a0*/  @!P4 IMAD.WIDE R8, R24, 0x10, R30 ;  /* 0x000000101808c825 */ /* 0x000fc800078e021e */
[----:B----4-:R-:W-:Y:S01]  /*04b0*/  @!P0 FADD R17, R16, R17 ;  /* 0x0000001110118221 */ /* 0x010fe20000000000 */
[----:B------:R-:W3:Y:S01]  /*04c0*/  @!P3 LDG.E.128 R4, desc[UR16][R4.64] ;  /* 0x000000100404b981 */ /* 0x000ee2000c1e1d00 */
[----:B------:R-:W-:Y:S02]  /*04d0*/  @!P2 FADD R20, R20, R11 ;  /* 0x0000000b1414a221 */ /* 0x000fe40000000000 */
[----:B------:R-:W-:Y:S01]  /*04e0*/  @!P0 FADD R18, R18, R17 ;  /* 0x0000001112128221 */ /* 0x000fe20000000000 */
[----:B------:R-:W4:Y:S03]  /*04f0*/  @!P4 LDG.E.128 R8, desc[UR16][R8.64] ;  /* 0x000000100808c981 */ /* 0x000f26000c1e1d00 */
[----:B------:R-:W-:Y:S01]  /*0500*/  @!P0 FADD R19, R19, R18 ;  /* 0x0000001213138221 */ /* 0x000fe20000000000 */
[----:B------:R-:W-:-:S04]  /*0510*/  @!P6 IMAD.WIDE R16, R22, 0x10, R30 ;  /* 0x000000101610e825 */ /* 0x000fc800078e021e */
[----:B--2---:R-:W-:-:S04]  /*0520*/  @!P1 FADD R13, R12, R13 ;  /* 0x0000000d0c0d9221 */ /* 0x004fc80000000000 */
[----:B------:R-:W-:Y:S01]  /*0530*/  @!P1 FADD R14, R14, R13 ;  /* 0x0000000d0e0e9221 */ /* 0x000fe20000000000 */
[----:B------:R-:W-:-:S04]  /*0540*/  @!P5 IMAD.WIDE R12, R23, 0x10, R30 ;  /* 0x00000010170cd825 */ /* 0x000fc800078e021e */
[----:B------:R-:W-:-:S04]  /*0550*/  @!P1 FADD R15, R15, R14 ;  /* 0x0000000e0f0f9221 */ /* 0x000fc80000000000 */
[----:B------:R-:W-:Y:S02]  /*0560*/  @!P1 FADD R20, R20, R15 ;  /* 0x0000000f14149221 */ /* 0x000fe40000000000 */
[----:B------:R-:W2:Y:S02]  /*0570*/  @!P5 LDG.E.128 R12, desc[UR16][R12.64] ;  /* 0x000000100c0cd981 */ /* 0x000ea4000c1e1d00 */
[----:B------:R-:W-:Y:S02]  /*0580*/  @!P0 FADD R20, R20, R19 ;  /* 0x0000001314148221 */ /* 0x000fe40000000000 */
[----:B------:R-:W5:Y:S01]  /*0590*/  @!P6 LDG.E.128 R16, desc[UR16][R16.64] ;  /* 0x000000101010e981 */ /* 0x000f62000c1e1d00 */
[----:B------:R-:W-:Y:S01]  /*05a0*/  UIADD3 UR14, UPT, UPT, UR14, 0x8, URZ ;  /* 0x000000080e0e7890 */ /* 0x000fe2000fffe0ff */
[----:B---3--:R-:W-:Y:S01]  /*05b0*/  @!P3 FADD R4, R4, R5 ;  /* 0x000000050404b221 */ /* 0x008fe20000000000 */
[----:B----4-:R-:W-:-:S03]  /*05c0*/  @!P4 FADD R5, R8, R9 ;  /* 0x000000090805c221 */ /* 0x010fc60000000000 */
[----:B------:R-:W-:Y:S01]  /*05d0*/  @!P3 FADD R4, R6, R4 ;  /* 0x000000040604b221 */ /* 0x000fe20000000000 */
[----:B------:R-:W-:-:S03]  /*05e0*/  @!P4 FADD R10, R10, R5 ;  /* 0x000000050a0ac221 */ /* 0x000fc60000000000 */
[----:B------:R-:W-:Y:S01]  /*05f0*/  @!P3 FADD R7, R7, R4 ;  /* 0x000000040707b221 */ /* 0x000fe20000000000 */
[----:B------:R-:W-:Y:S01]  /*0600*/  UISETP.NE.AND UP1, UPT, UR14, URZ, UPT ;  /* 0x000000ff0e00728c */ /* 0x000fe2000bf25270 */
[----:B------:R-:W-:Y:S02]  /*0610*/  @!P4 FADD R11, R11, R10 ;  /* 0x0000000a0b0bc221 */ /* 0x000fe40000000000 */
[----:B------:R-:W-:-:S04]  /*0620*/  @!P3 FADD R20, R20, R7 ;  /* 0x000000071414b221 */ /* 0x000fc80000000000 */
[----:B------:R-:W-:Y:S01]  /*0630*/  @!P4 FADD R20, R20, R11 ;  /* 0x0000000b1414c221 */ /* 0x000fe20000000000 */
[C---:B------:R-:W-:Y:S02]  /*0640*/  LEA R21, R2.reuse, R21, 0x3 ;  /* 0x0000001502157211 */ /* 0x040fe400078e18ff */
[C---:B------:R-:W-:Y:S02]  /*0650*/  LEA R28, R2.reuse, R28, 0x3 ;  /* 0x0000001c021c7211 */ /* 0x040fe400078e18ff */
[C---:B------:R-:W-:Y:S02]  /*0660*/  LEA R27, R2.reuse, R27, 0x3 ;  /* 0x0000001b021b7211 */ /* 0x040fe400078e18ff */
[C---:B------:R-:W-:Y:S02]  /*0670*/  LEA R26, R2.reuse, R26, 0x3 ;  /* 0x0000001a021a7211 */ /* 0x040fe400078e18ff */
[C---:B------:R-:W-:Y:S02]  /*0680*/  LEA R25, R2.reuse, R25, 0x3 ;  /* 0x0000001902197211 */ /* 0x040fe400078e18ff */
[----:B------:R-:W-:-:S02]  /*0690*/  LEA R24, R2, R24, 0x3 ;  /* 0x0000001802187211 */ /* 0x000fc400078e18ff */
[C---:B------:R-:W-:Y:S02]  /*06a0*/  LEA R23, R2.reuse, R23, 0x3 ;  /* 0x0000001702177211 */ /* 0x040fe400078e18ff */
[----:B------:R-:W-:Y:S01]  /*06b0*/  LEA R22, R2, R22, 0x3 ;  /* 0x0000001602167211 */ /* 0x000fe200078e18ff */
[----:B--2---:R-:W-:-:S04]  /*06c0*/  @!P5 FADD R5, R12, R13 ;  /* 0x0000000d0c05d221 */ /* 0x004fc80000000000 */
[----:B------:R-:W-:Y:S01]  /*06d0*/  @!P5 FADD R14, R14, R5 ;  /* 0x000000050e0ed221 */ /* 0x000fe20000000000 */
[----:B-----5:R-:W-:-:S03]  /*06e0*/  @!P6 FADD R5, R16, R17 ;  /* 0x000000111005e221 */ /* 0x020fc60000000000 */
[----:B------:R-:W-:Y:S01]  /*06f0*/  @!P5 FADD R15, R15, R14 ;  /* 0x0000000e0f0fd221 */ /* 0x000fe20000000000 */
[----:B------:R-:W-:-:S03]  /*0700*/  @!P6 FADD R18, R18, R5 ;  /* 0x000000051212e221 */ /* 0x000fc60000000000 */
[----:B------:R-:W-:Y:S01]  /*0710*/  @!P5 FADD R20, R20, R15 ;  /* 0x0000000f1414d221 */ /* 0x000fe20000000000 */
[----:B------:R-:W-:-:S04]  /*0720*/  @!P6 FADD R19, R19, R18 ;  /* 0x000000121313e221 */ /* 0x000fc80000000000 */
[----:B------:R-:W-:Y:S01]  /*0730*/  @!P6 FADD R20, R20, R19 ;  /* 0x000000131414e221 */ /* 0x000fe20000000000 */
[----:B------:R-:W-:Y:S06]  /*0740*/  BRA.U UP1, `(.L_x_2) ;  /* 0xfffffff901d87547 */ /* 0x000fec000b83ffff */
.L_x_1:
[----:B------:R-:W-:Y:S05]  /*0750*/  BRA.U !UP0, `(.L_x_0) ;  /* 0x00000005082c7547 */ /* 0x000fea000b800000 */
[----:B------:R-:W0:Y:S01]  /*0760*/  LDCU UR7, c[0x0][0x398] ;  /* 0x00007300ff0777ac */ /* 0x000e220008000800 */
[----:B------:R-:W-:Y:S02]  /*0770*/  UISETP.GE.U32.AND UP0, UPT, UR8, 0x4, UPT ;  /* 0x000000040800788c */ /* 0x000fe4000bf06070 */
[----:B0-----:R-:W-:-:S04]  /*0780*/  ULOP3.LUT UR9, UR7, 0x3, URZ, 0xc0, !UPT ;  /* 0x0000000307097892 */ /* 0x001fc8000f8ec0ff */
[----:B------:R-:W-:-:S03]  /*0790*/  UISETP.NE.AND UP1, UPT, UR9, URZ, UPT ;  /* 0x000000ff0900728c */ /* 0x000fc6000bf25270 */
[----:B------:R-:W-:Y:S08]  /*07a0*/  BRA.U !UP0, `(.L_x_3) ;  /* 0x0000000108887547 */ /* 0x000ff0000b800000 */
[----:B------:R-:W-:-:S06]  /*07b0*/  UIADD3 UR8, UPT, UPT, UR5, UR4, URZ ;  /* 0x0000000405087290 */ /* 0x000fcc000fffe0ff */
[----:B---3--:R-:W-:-:S05]  /*07c0*/  IMAD R5, R2, UR8, R0 ;  /* 0x0000000802057c24 */ /* 0x008fca000f8e0200 */
[C---:B------:R-:W-:Y:S02]  /*07d0*/  ISETP.GE.AND P0, PT, R5.reuse, UR6, PT ;  /* 0x0000000605007c0c */ /* 0x040fe4000bf06270 */
[----:B------:R-:W-:-:S04]  /*07e0*/  IADD3 R9, PT, PT, R5, R2, RZ ;  /* 0x0000000205097210 */ /* 0x000fc80007ffe0ff */
[CC--:B------:R-:W-:Y:S02]  /*07f0*/  IADD3 R13, PT, PT, R9.reuse, R2.reuse, RZ ;  /* 0x00000002090d7210 */ /* 0x0c0fe40007ffe0ff */
[----:B------:R-:W-:Y:S02]  /*0800*/  ISETP.GE.AND P1, PT, R9, UR6, PT ;  /* 0x0000000609007c0c */ /* 0x000fe4000bf26270 */
[C---:B------:R-:W-:Y:S02]  /*0810*/  ISETP.GE.AND P2, PT, R13.reuse, UR6, PT ;  /* 0x000000060d007c0c */ /* 0x040fe4000bf46270 */
[----:B------:R-:W-:Y:S01]  /*0820*/  IADD3 R17, PT, PT, R13, R2, RZ ;  /* 0x000000020d117210 */ /* 0x000fe20007ffe0ff */
[----:B------:R-:W-:-:S03]  /*0830*/  @!P0 IMAD.WIDE R4, R5, 0x10, R30 ;  /* 0x0000001005048825 */ /* 0x000fc600078e021e */
[----:B------:R-:W-:-:S03]  /*0840*/  ISETP.GE.AND P3, PT, R17, UR6, PT ;  /* 0x0000000611007c0c */ /* 0x000fc6000bf66270 */
[----:B------:R-:W2:Y:S02]  /*0850*/  @!P0 LDG.E.128 R4, desc[UR16][R4.64] ;  /* 0x0000001004048981 */ /* 0x000ea4000c1e1d00 */
[----:B------:R-:W-:-:S04]  /*0860*/  @!P1 IMAD.WIDE R8, R9, 0x10, R30 ;  /* 0x0000001009089825 */ /* 0x000fc800078e021e */
[--C-:B------:R-:W-:Y:S02]  /*0870*/  @!P2 IMAD.WIDE R12, R13, 0x10, R30.reuse ;  /* 0x000000100d0ca825 */ /* 0x100fe400078e021e */
[----:B------:R-:W3:Y:S02]  /*0880*/  @!P1 LDG.E.128 R8, desc[UR16][R8.64] ;  /* 0x0000001008089981 */ /* 0x000ee4000c1e1d00 */
[----:B------:R-:W-:Y:S02]  /*0890*/  @!P3 IMAD.WIDE R16, R17, 0x10, R30 ;  /* 0x000000101110b825 */ /* 0x000fe400078e021e */
[----:B------:R-:W4:Y:S04]  /*08a0*/  @!P2 LDG.E.128 R12, desc[UR16][R12.64] ;  /* 0x000000100c0ca981 */ /* 0x000f28000c1e1d00 */
[----:B------:R-:W5:Y:S01]  /*08b0*/  @!P3 LDG.E.128 R16, desc[UR16][R16.64] ;  /* 0x000000101010b981 */ /* 0x000f62000c1e1d00 */
[----:B------:R-:W-:Y:S01]  /*08c0*/  UIADD3 UR4, UPT, UPT, UR4, 0x4, URZ ;  /* 0x0000000404047890 */ /* 0x000fe2000fffe0ff */
[----:B--2---:R-:W-:-:S04]  /*08d0*/  @!P0 FADD R21, R4, R5 ;  /* 0x0000000504158221 */ /* 0x004fc80000000000 */
[----:B------:R-:W-:Y:S01]  /*08e0*/  @!P0 FADD R6, R6, R21 ;  /* 0x0000001506068221 */ /* 0x000fe20000000000 */
[----:B---3--:R-:W-:-:S03]  /*08f0*/  @!P1 FADD R21, R8, R9 ;  /* 0x0000000908159221 */ /* 0x008fc60000000000 */
[----:B------:R-:W-:Y:S01]  /*0900*/  @!P0 FADD R7, R7, R6 ;  /* 0x0000000607078221 */ /* 0x000fe20000000000 */
[----:B----4-:R-:W-:Y:S01]  /*0910*/  @!P2 FADD R5, R12, R13 ;  /* 0x0000000d0c05a221 */ /* 0x010fe20000000000 */
[----:B------:R-:W-:Y:S02]  /*0920*/  @!P1 FADD R10, R10, R21 ;  /* 0x000000150a0a9221 */ /* 0x000fe40000000000 */
[----:B------:R-:W-:Y:S01]  /*0930*/  @!P0 FADD R20, R20, R7 ;  /* 0x0000000714148221 */ /* 0x000fe20000000000 */
[----:B------:R-:W-:Y:S01]  /*0940*/  @!P2 FADD R14, R14, R5 ;  /* 0x000000050e0ea221 */ /* 0x000fe20000000000 */
[----:B------:R-:W-:Y:S01]  /*0950*/  @!P1 FADD R11, R11, R10 ;  /* 0x0000000a0b0b9221 */ /* 0x000fe20000000000 */
[----:B-----5:R-:W-:Y:S02]  /*0960*/  @!P3 FADD R5, R16, R17 ;  /* 0x000000111005b221 */ /* 0x020fe40000000000 */
[----:B------:R-:W-:Y:S01]  /*0970*/  @!P2 FADD R15, R15, R14 ;  /* 0x0000000e0f0fa221 */ /* 0x000fe20000000000 */
[----:B------:R-:W-:Y:S01]  /*0980*/  @!P1 FADD R20, R20, R11 ;  /* 0x0000000b14149221 */ /* 0x000fe20000000000 */
[----:B------:R-:W-:-:S03]  /*0990*/  @!P3 FADD R18, R18, R5 ;  /* 0x000000051212b221 */ /* 0x000fc60000000000 */
[----:B------:R-:W-:Y:S01]  /*09a0*/  @!P2 FADD R20, R20, R15 ;  /* 0x0000000f1414a221 */ /* 0x000fe20000000000 */
[----:B------:R-:W-:-:S04]  /*09b0*/  @!P3 FADD R19, R19, R18 ;  /* 0x000000121313b221 */ /* 0x000fc80000000000 */
[----:B------:R-:W-:-:S07]  /*09c0*/  @!P3 FADD R20, R20, R19 ;  /* 0x000000131414b221 */ /* 0x000fce0000000000 */
.L_x_3:
[----:B------:R-:W-:Y:S05]  /*09d0*/  BRA.U !UP1, `(.L_x_0) ;  /* 0x00000001098c7547 */ /* 0x000fea000b800000 */
[----:B------:R-:W-:Y:S02]  /*09e0*/  UISETP.NE.AND UP0, UPT, UR9, 0x1, UPT ;  /* 0x000000010900788c */ /* 0x000fe4000bf05270 */
[----:B------:R-:W-:-:S04]  /*09f0*/  ULOP3.LUT UR7, UR7, 0x1, URZ, 0xc0, !UPT ;  /* 0x0000000107077892 */ /* 0x000fc8000f8ec0ff */
[----:B------:R-:W-:-:S03]  /*0a00*/  UISETP.NE.U32.AND UP1, UPT, UR7, 0x1, UPT ;  /* 0x000000010700788c */ /* 0x000fc6000bf25070 */
[----:B------:R-:W-:Y:S08]  /*0a10*/  BRA.U !UP0, `(.L_x_4) ;  /* 0x0000000108487547 */ /* 0x000ff0000b800000 */
[----:B------:R-:W-:-:S06]  /*0a20*/  UIADD3 UR7, UPT, UPT, UR5, UR4, URZ ;  /* 0x0000000405077290 */ /* 0x000fcc000fffe0ff */
[----:B---3--:R-:W-:-:S05]  /*0a30*/  IMAD R5, R2, UR7, R0 ;  /* 0x0000000702057c24 */ /* 0x008fca000f8e0200 */
[C---:B------:R-:W-:Y:S02]  /*0a40*/  ISETP.GE.AND P0, PT, R5.reuse, UR6, PT ;  /* 0x0000000605007c0c */ /* 0x040fe4000bf06270 */
[----:B------:R-:W-:-:S04]  /*0a50*/  IADD3 R9, PT, PT, R5, R2, RZ ;  /* 0x0000000205097210 */ /* 0x000fc80007ffe0ff */
[----:B------:R-:W-:-:S07]  /*0a60*/  ISETP.GE.AND P1, PT, R9, UR6, PT ;  /* 0x0000000609007c0c */ /* 0x000fce000bf26270 */
[----:B------:R-:W-:-:S06]  /*0a70*/  @!P0 IMAD.WIDE R4, R5, 0x10, R30 ;  /* 0x0000001005048825 */ /* 0x000fcc00078e021e */
[----:B------:R-:W-:Y:S01]  /*0a80*/  @!P1 IMAD.WIDE R8, R9, 0x10, R30 ;  /* 0x0000001009089825 */ /* 0x000fe200078e021e */
[----:B------:R-:W2:Y:S05]  /*0a90*/  @!P0 LDG.E.128 R4, desc[UR16][R4.64] ;  /* 0x0000001004048981 */ /* 0x000eaa000c1e1d00 */
[----:B------:R-:W3:Y:S01]  /*0aa0*/  @!P1 LDG.E.128 R8, desc[UR16][R8.64] ;  /* 0x0000001008089981 */ /* 0x000ee2000c1e1d00 */
[----:B------:R-:W-:Y:S01]  /*0ab0*/  UIADD3 UR4, UPT, UPT, UR4, 0x2, URZ ;  /* 0x0000000204047890 */ /* 0x000fe2000fffe0ff */
[----:B--2---:R-:W-:-:S04]  /*0ac0*/  @!P0 FADD R13, R4, R5 ;  /* 0x00000005040d8221 */ /* 0x004fc80000000000 */
[----:B------:R-:W-:Y:S01]  /*0ad0*/  @!P0 FADD R6, R6, R13 ;  /* 0x0000000d06068221 */ /* 0x000fe20000000000 */
[----:B---3--:R-:W-:-:S03]  /*0ae0*/  @!P1 FADD R13, R8, R9 ;  /* 0x00000009080d9221 */ /* 0x008fc60000000000 */
[----:B------:R-:W-:Y:S01]  /*0af0*/  @!P0 FADD R7, R7, R6 ;  /* 0x0000000607078221 */ /* 0x000fe20000000000 */
[----:B------:R-:W-:-:S03]  /*0b00*/  @!P1 FADD R10, R10, R13 ;  /* 0x0000000d0a0a9221 */ /* 0x000fc60000000000 */
[----:B------:R-:W-:Y:S01]  /*0b10*/  @!P0 FADD R20, R20, R7 ;  /* 0x0000000714148221 */ /* 0x000fe20000000000 */
[----:B------:R-:W-:-:S04]  /*0b20*/  @!P1 FADD R11, R11, R10 ;  /* 0x0000000a0b0b9221 */ /* 0x000fc80000000000 */
[----:B------:R-:W-:-:S07]  /*0b30*/  @!P1 FADD R20, R20, R11 ;  /* 0x0000000b14149221 */ /* 0x000fce0000000000 */
.L_x_4:
[----:B------:R-:W-:Y:S05]  /*0b40*/  BRA.U UP1, `(.L_x_0) ;  /* 0x0000000101307547 */ /* 0x000fea000b800000 */
[----:B------:R-:W-:Y:S01]  /*0b50*/  UIADD3 UR4, UPT, UPT, UR5, UR4, URZ ;  /* 0x0000000405047290 */ /* 0x000fe2000fffe0ff */
[----:B------:R-:W-:Y:S05]  /*0b60*/  BSSY.RECONVERGENT B0, `(.L_x_0) ;  /* 0x000000a000007945 */ /* 0x000fea0003800200 */
[----:B---3--:R-:W-:-:S05]  /*0b70*/  IMAD R5, R2, UR4, R0 ;  /* 0x0000000402057c24 */ /* 0x008fca000f8e0200 */
[----:B------:R-:W-:-:S13]  /*0b80*/  ISETP.GE.AND P0, PT, R5, UR6, PT ;  /* 0x0000000605007c0c */ /* 0x000fda000bf06270 */
[----:B------:R-:W-:Y:S05]  /*0b90*/  @P0 BRA `(.L_x_5) ;  /* 0x0000000000180947 */ /* 0x000fea0003800000 */
[----:B------:R-:W-:-:S06]  /*0ba0*/  IMAD.WIDE R30, R5, 0x10, R30 ;  /* 0x00000010051e7825 */ /* 0x000fcc00078e021e */
[----:B------:R-:W2:Y:S02]  /*0bb0*/  LDG.E.128 R28, desc[UR16][R30.64] ;  /* 0x000000101e1c7981 */ /* 0x000ea4000c1e1d00 */
[----:B--2---:R-:W-:-:S04]  /*0bc0*/  FADD R29, R28, R29 ;  /* 0x0000001d1c1d7221 */ /* 0x004fc80000000000 */
[----:B------:R-:W-:-:S04]  /*0bd0*/  FADD R2, R30, R29 ;  /* 0x0000001d1e027221 */ /* 0x000fc80000000000 */
[----:B------:R-:W-:-:S04]  /*0be0*/  FADD R5, R31, R2 ;  /* 0x000000021f057221 */ /* 0x000fc80000000000 */
[----:B------:R-:W-:-:S07]  /*0bf0*/  FADD R20, R20, R5 ;  /* 0x0000000514147221 */ /* 0x000fce0000000000 */
.L_x_5:
[----:B------:R-:W-:Y:S05]  /*0c00*/  BSYNC.RECONVERGENT B0 ;  /* 0x0000000000007941 */ /* 0x000fea0003800200 */
.L_x_0:
[----:B------:R-:W0:Y:S01]  /*0c10*/  LDCU UR7, c[0x0][0x360] ;  /* 0x00006c00ff0777ac */ /* 0x000e220008000800 */
[----:B------:R-:W0:Y:S01]  /*0c20*/  LDCU UR8, c[0x0][0x364] ;  /* 0x00006c80ff0877ac */ /* 0x000e220008000800 */
[----:B------:R-:W2:Y:S01]  /*0c30*/  LDCU UR5, c[0x0][0x368] ;  /* 0x00006d00ff0577ac */ /* 0x000ea20008000800 */
[----:B0-----:R-:W-:-:S04]  /*0c40*/  UIMAD UR4, UR7, UR8, URZ ;  /* 0x00000008070472a4 */ /* 0x001fc8000f8e02ff */
[----:B--2---:R-:W-:-:S04]  /*0c50*/  UIMAD UR4, UR4, UR5, URZ ;  /* 0x00000005040472a4 */ /* 0x004fc8000f8e02ff */
[----:B------:R-:W-:-:S09]  /*0c60*/  UISETP.GE.U32.AND UP0, UPT, UR4, 0x40, UPT ;  /* 0x000000400400788c */ /* 0x000fd2000bf06070 */
[----:B------:R-:W-:Y:S05]  /*0c70*/  BRA.U !UP0, `(.L_x_6) ;  /* 0x0000000108407547 */ /* 0x000fea000b800000 */
[----:B------:R-:W0:Y:S01]  /*0c80*/  S2UR UR6, SR_CgaCtaId ;  /* 0x00000000000679c3 */ /* 0x000e220000008800 */
[----:B------:R-:W-:Y:S01]  /*0c90*/  UMOV UR5, 0x400 ;  /* 0x0000040000057882 */ /* 0x000fe20000000000 */
[----:B---3--:R-:W-:Y:S01]  /*0ca0*/  MOV R2, UR4 ;  /* 0x0000000400027c02 */ /* 0x008fe20008000f00 */
[----:B0-----:R-:W-:-:S06]  /*0cb0*/  ULEA UR5, UR6, UR5, 0x18 ;  /* 0x0000000506057291 */ /* 0x001fcc000f8ec0ff */
[----:B------:R-:W-:-:S07]  /*0cc0*/  LEA R5, R0, UR5, 0x2 ;  /* 0x0000000500057c11 */ /* 0x000fce000f8e10ff */
.L_x_7:
[----:B------:R-:W-:Y:S01]  /*0cd0*/  SHF.R.U32.HI R6, RZ, 0x1, R2 ;  /* 0x00000001ff067819 */ /* 0x000fe20000011602 */
[----:B------:R-:W-:Y:S01]  /*0ce0*/  STS [R5], R20 ;  /* 0x0000001405007388 */ /* 0x000fe20000000800 */
[----:B------:R-:W-:Y:S02]  /*0cf0*/  BAR.SYNC.DEFER_BLOCKING 0x0 ;  /* 0x0000000000007b1d */ /* 0x000fe40000010000 */
[-C--:B------:R-:W-:Y:S02]  /*0d00*/  ISETP.GE.U32.AND P0, PT, R0, R6.reuse, PT ;  /* 0x000000060000720c */ /* 0x080fe40003f06070 */
[----:B------:R-:W-:Y:S02]  /*0d10*/  ISETP.GT.U32.AND P1, PT, R2, 0x7f, PT ;  /* 0x0000007f0200780c */ /* 0x000fe40003f24070 */
[----:B------:R-:W-:-:S09]  /*0d20*/  MOV R2, R6 ;  /* 0x0000000600027202 */ /* 0x000fd20000000f00 */
[----:B------:R-:W-:-:S05]  /*0d30*/  @!P0 LEA R4, R6, R5, 0x2 ;  /* 0x0000000506048211 */ /* 0x000fca00078e10ff */
[----:B------:R-:W0:Y:S02]  /*0d40*/  @!P0 LDS R7, [R4] ;  /* 0x0000000004078984 */ /* 0x000e240000000800 */
[----:B0-----:R-:W-:Y:S01]  /*0d50*/  @!P0 FADD R20, R20, R7 ;  /* 0x0000000714148221 */ /* 0x001fe20000000000 */
[----:B------:R-:W-:Y:S06]  /*0d60*/  BAR.SYNC.DEFER_BLOCKING 0x0 ;  /* 0x0000000000007b1d */ /* 0x000fec0000010000 */
[----:B------:R-:W-:Y:S05]  /*0d70*/  @P1 BRA `(.L_x_7) ;  /* 0xfffffffc00d41947 */ /* 0x000fea000383ffff */
.L_x_6:
[----:B------:R-:W0:Y:S01]  /*0d80*/  SHFL.BFLY PT, R5, R20, 0x10, 0x1f ;  /* 0x0e001f0014057f89 */ /* 0x000e2200000e0000 */
[----:B------:R-:W2:Y:S01]  /*0d90*/  S2R R6, SR_TID.Y ;  /* 0x0000000000067919 */ /* 0x000ea20000002200 */
[----:B------:R-:W2:Y:S01]  /*0da0*/  S2R R9, SR_TID.Z ;  /* 0x0000000000097919 */ /* 0x000ea20000002300 */
[----:B0-----:R-:W-:-:S05]  /*0db0*/  FADD R5, R5, R20 ;  /* 0x0000001405057221 */ /* 0x001fca0000000000 */
[----:B---3--:R-:W0:Y:S01]  /*0dc0*/  SHFL.BFLY PT, R2, R5, 0x8, 0x1f ;  /* 0x0d001f0005027f89 */ /* 0x008e2200000e0000 */
[----:B--2---:R-:W-:-:S04]  /*0dd0*/  IMAD R6, R9, UR8, R6 ;  /* 0x0000000809067c24 */ /* 0x004fc8000f8e0206 */
[----:B------:R-:W-:-:S05]  /*0de0*/  IMAD R9, R6, UR7, RZ ;  /* 0x0000000706097c24 */ /* 0x000fca000f8e02ff */
[----:B------:R-:W-:Y:S01]  /*0df0*/  LOP3.LUT P0, RZ, R9, R0, RZ, 0xfc, !PT ;  /* 0x0000000009ff7212 */ /* 0x000fe2000780fcff */
[----:B0-----:R-:W-:-:S05]  /*0e00*/  FADD R2, R5, R2 ;  /* 0x0000000205027221 */ /* 0x001fca0000000000 */
[----:B------:R-:W0:Y:S02]  /*0e10*/  SHFL.BFLY PT, R7, R2, 0x4, 0x1f ;  /* 0x0c801f0002077f89 */ /* 0x000e2400000e0000 */
[----:B0-----:R-:W-:-:S05]  /*0e20*/  FADD R7, R2, R7 ;  /* 0x0000000702077221 */ /* 0x001fca0000000000 */
[----:B------:R-:W0:Y:S02]  /*0e30*/  SHFL.BFLY PT, R4, R7, 0x2, 0x1f ;  /* 0x0c401f0007047f89 */ /* 0x000e2400000e0000 */
[----:B0-----:R-:W-:-:S05]  /*0e40*/  FADD R0, R7, R4 ;  /* 0x0000000407007221 */ /* 0x001fca0000000000 */
[----:B------:R0:W2:Y:S01]  /*0e50*/  SHFL.BFLY PT, R9, R0, 0x1, 0x1f ;  /* 0x0c201f0000097f89 */ /* 0x0000a200000e0000 */
[----:B------:R-:W-:Y:S05]  /*0e60*/  @P0 EXIT ;  /* 0x000000000000094d */ /* 0x000fea0003800000 */
[----:B------:R-:W1:Y:S01]  /*0e70*/  LDC.64 R4, c[0x0][0x388] ;  /* 0x0000e200ff047b82 */ /* 0x000e620000000a00 */
[----:B--2---:R-:W-:Y:S01]  /*0e80*/  FADD R9, R0, R9 ;  /* 0x0000000900097221 */ /* 0x004fe20000000000 */
[----:B-1----:R-:W-:-:S05]  /*0e90*/  IMAD.WIDE.U32 R2, R3, 0x4, R4 ;  /* 0x0000000403027825 */ /* 0x002fca00078e0004 */
[----:B------:R-:W-:Y:S01]  /*0ea0*/  REDG.E.ADD.F32.FTZ.RN.STRONG.GPU desc[UR16][R2.64], R9 ;  /* 0x00000009020079a6 */ /* 0x000fe2000c12f310 */
[----:B------:R-:W-:Y:S05]  /*0eb0*/  EXIT ;  /* 0x000000000000794d */ /* 0x000fea0003800000 */
.L_x_8:
[----:B------:R-:W-:-:S00]  /*0ec0*/  BRA `(.L_x_8) ;  /* 0xfffffffc00fc7947 */ /* 0x000fc0000383ffff */
[----:B------:R-:W-:-:S00]  /*0ed0*/  NOP ;  /* 0x0000000000007918 */ /* 0x000fc00000000000 */
        /* <DEDUP_REMOVED lines=10> */
.L_x_64:


//--------------------- .text._Z13sum_v5_kernelPKfPfiii --------------------------
	.section	.text._Z13sum_v5_kernelPKfPfiii,"ax",@progbits
	.align	128
        .global         _Z13sum_v5_kernelPKfPfiii
        .type           _Z13sum_v5_kernelPKfPfiii,@function
        .size           _Z13sum_v5_kernelPKfPfiii,(.L_x_65 - _Z13sum_v5_kernelPKfPfiii)
        .other          _Z13sum_v5_kernelPKfPfiii,@"STO_CUDA_ENTRY STV_DEFAULT"
_Z13sum_v5_kernelPKfPfiii:
.text._Z13sum_v5_kernelPKfPfiii:
[----:B------:R-:W-:Y:S01]  /*0000*/  LDC R1, c[0x0][0x37c] ;  /* 0x0000df00ff017b82 */ /* 0x000fe20000000800 */
[----:B------:R-:W0:Y:S01]  /*0010*/  LDCU UR15, c[0x0][0x398] ;  /* 0x00007300ff0f77ac */ /* 0x000e220008000800 */
[----:B------:R-:W1:Y:S01]  /*0020*/  S2R R4, SR_CTAID.Y ;  /* 0x0000000000047919 */ /* 0x000e620000002600 */
[----:B------:R-:W-:Y:S01]  /*0030*/  IMAD.MOV.U32 R2, RZ, RZ, RZ ;  /* 0x000000ffff027224 */ /* 0x000fe200078e00ff */
[----:B------:R-:W2:Y:S01]  /*0040*/  LDCU.64 UR16, c[0x0][0x358] ;  /* 0x00006b00ff1077ac */ /* 0x000ea20008000a00 */
[----:B------:R-:W3:Y:S01]  /*0050*/  S2R R3, SR_TID.X ;  /* 0x0000000000037919 */ /* 0x000ee20000002100 */
[----:B0-----:R-:W-:-:S09]  /*0060*/  UISETP.GE.AND UP0, UPT, UR15, 0x1, UPT ;  /* 0x000000010f00788c */ /* 0x001fd2000bf06270 */
[----:B--2---:R-:W-:Y:S05]  /*0070*/  BRA.U !UP0, `(.L_x_9) ;  /* 0x0000000d081c7547 */ /* 0x004fea000b800000 */
[----:B------:R-:W1:Y:S01]  /*0080*/  LDCU UR7, c[0x0][0x394] ;  /* 0x00007280ff0777ac */ /* 0x000e620008000800 */
[----:B------:R-:W0:Y:S01]  /*0090*/  S2UR UR14, SR_CTAID.X ;  /* 0x00000000000e79c3 */ /* 0x000e220000002500 */
[----:B------:R-:W-:Y:S01]  /*00a0*/  IMAD.MOV.U32 R2, RZ, RZ, RZ ;  /* 0x000000ffff027224 */ /* 0x000fe200078e00ff */
[----:B------:R-:W-:Y:S02]  /*00b0*/  UISETP.GE.U32.AND UP1, UPT, UR15, 0x8, UPT ;  /* 0x000000080f00788c */ /* 0x000fe4000bf26070 */
[----:B------:R-:W-:Y:S01]  /*00c0*/  ULOP3.LUT UR8, UR15, 0x7, URZ, 0xc0, !UPT ;  /* 0x000000070f087892 */ /* 0x000fe2000f8ec0ff */
[----:B------:R-:W-:-:S03]  /*00d0*/  UMOV UR4, URZ ;  /* 0x000000ff00047c82 */ /* 0x000fc60008000000 */
[----:B------:R-:W2:Y:S01]  /*00e0*/  LDC R0, c[0x0][0x360] ;  /* 0x0000d800ff007b82 */ /* 0x000ea20000000800 */
[----:B------:R-:W-:Y:S01]  /*00f0*/  UISETP.NE.AND UP0, UPT, UR8, URZ, UPT ;  /* 0x000000ff0800728c */ /* 0x000fe2000bf05270 */
[----:B-1----:R-:W-:-:S05]  /*0100*/  IMAD R20, R4, UR7, RZ ;  /* 0x0000000704147c24 */ /* 0x002fca000f8e02ff */
[----:B------:R-:W-:Y:S01]  /*0110*/  SHF.R.S32.HI R5, RZ, 0x1f, R20 ;  /* 0x0000001fff057819 */ /* 0x000fe20000011414 */
[----:B0-----:R-:W-:Y:S01]  /*0120*/  UIMAD UR5, UR14, UR15, URZ ;  /* 0x0000000f0e0572a4 */ /* 0x001fe2000f8e02ff */
[----:B------:R-:W-:Y:S11]  /*0130*/  BRA.U !UP1, `(.L_x_10) ;  /* 0x0000000509a07547 */ /* 0x000ff6000b800000 */
[----:B------:R-:W-:Y:S01]  /*0140*/  UIADD3 UR6, UPT, UPT, UR5, 0x2, URZ ;  /* 0x0000000205067890 */ /* 0x000fe2000fffe0ff */
[C---:B--2---:R-:W-:Y:S01]  /*0150*/  IMAD R8, R0.reuse, UR14, RZ ;  /* 0x0000000e00087c24 */ /* 0x044fe2000f8e02ff */
[----:B------:R-:W-:Y:S02]  /*0160*/  UIADD3 UR9, UPT, UPT, UR5, 0x3, URZ ;  /* 0x0000000305097890 */ /* 0x000fe4000fffe0ff */
[----:B------:R-:W-:Y:S01]  /*0170*/  IMAD R6, R0, UR5, R0 ;  /* 0x0000000500067c24 */ /* 0x000fe2000f8e0200 */
[----:B------:R-:W-:Y:S01]  /*0180*/  UIADD3 UR10, UPT, UPT, UR5, 0x4, URZ ;  /* 0x00000004050a7890 */ /* 0x000fe2000fffe0ff */
[--C-:B---3--:R-:W-:Y:S01]  /*0190*/  IMAD R7, R8, UR15, R3.reuse ;  /* 0x0000000f08077c24 */ /* 0x108fe2000f8e0203 */
[----:B------:R-:W-:Y:S01]  /*01a0*/  UIADD3 UR11, UPT, UPT, UR5, 0x5, URZ ;  /* 0x00000005050b7890 */ /* 0x000fe2000fffe0ff */
[----:B------:R-:W-:Y:S01]  /*01b0*/  IMAD.MOV.U32 R2, RZ, RZ, RZ ;  /* 0x000000ffff027224 */ /* 0x000fe200078e00ff */
[----:B------:R-:W-:Y:S01]  /*01c0*/  UIADD3 UR12, UPT, UPT, UR5, 0x6, URZ ;  /* 0x00000006050c7890 */ /* 0x000fe2000fffe0ff */
[--C-:B------:R-:W-:Y:S01]  /*01d0*/  IMAD.IADD R6, R6, 0x1, R3.reuse ;  /* 0x0000000106067824 */ /* 0x100fe200078e0203 */
[----:B------:R-:W-:Y:S01]  /*01e0*/  UIADD3 UR13, UPT, UPT, UR5, 0x7, URZ ;  /* 0x00000007050d7890 */ /* 0x000fe2000fffe0ff */
[C-C-:B------:R-:W-:Y:S01]  /*01f0*/  IMAD R8, R0.reuse, UR6, R3.reuse ;  /* 0x0000000600087c24 */ /* 0x140fe2000f8e0203 */
[----:B------:R-:W-:Y:S01]  /*0200*/  ULOP3.LUT UR4, UR15, 0x7ffffff8, URZ, 0xc0, !UPT ;  /* 0x7ffffff80f047892 */ /* 0x000fe2000f8ec0ff */
[C-C-:B------:R-:W-:Y:S01]  /*0210*/  IMAD R9, R0.reuse, UR9, R3.reuse ;  /* 0x0000000900097c24 */ /* 0x140fe2000f8e0203 */
[----:B------:R-:W0:Y:S01]  /*0220*/  LDCU UR7, c[0x0][0x394] ;  /* 0x00007280ff0777ac */ /* 0x000e220008000800 */
[----:B------:R-:W-:-:S02]  /*0230*/  IMAD R10, R0, UR10, R3 ;  /* 0x0000000a000a7c24 */ /* 0x000fc4000f8e0203 */
[C-C-:B------:R-:W-:Y:S01]  /*0240*/  IMAD R11, R0.reuse, UR11, R3.reuse ;  /* 0x0000000b000b7c24 */ /* 0x140fe2000f8e0203 */
[----:B------:R-:W-:Y:S01]  /*0250*/  UIADD3 UR14, UPT, UPT, -UR4, URZ, URZ ;  /* 0x000000ff040e7290 */ /* 0x000fe2000fffe1ff */
[C-C-:B------:R-:W-:Y:S02]  /*0260*/  IMAD R18, R0.reuse, UR12, R3.reuse ;  /* 0x0000000c00127c24 */ /* 0x140fe4000f8e0203 */
[----:B------:R-:W-:-:S09]  /*0270*/  IMAD R19, R0, UR13, R3 ;  /* 0x0000000d00137c24 */ /* 0x000fd2000f8e0203 */
.L_x_11:
[----:B0-----:R-:W-:-:S13]  /*0280*/  ISETP.GE.AND P0, PT, R7, UR7, PT ;  /* 0x0000000707007c0c */ /* 0x001fda000bf06270 */
[----:B------:R-:W0:Y:S01]  /*0290*/  @!P0 LDC.64 R12, c[0x0][0x380] ;  /* 0x0000e000ff0c8b82 */ /* 0x000e220000000a00 */
[----:B------:R-:W-:-:S04]  /*02a0*/  @!P0 IADD3 R14, P1, PT, R20, R7, RZ ;  /* 0x00000007140e8210 */ /* 0x000fc80007f3e0ff */
[----:B------:R-:W-:Y:S02]  /*02b0*/  @!P0 LEA.HI.X.SX32 R15, R7, R5, 0x1, P1 ;  /* 0x00000005070f8211 */ /* 0x000fe400008f0eff */
[----:B0-----:R-:W-:-:S04]  /*02c0*/  @!P0 LEA R24, P1, R14, R12, 0x2 ;  /* 0x0000000c0e188211 */ /* 0x001fc800078210ff */
[----:B------:R-:W-:-:S05]  /*02d0*/  @!P0 LEA.HI.X R25, R14, R13, R15, 0x2, P1 ;  /* 0x0000000d0e198211 */ /* 0x000fca00008f140f */
[----:B------:R0:W2:Y:S01]  /*02e0*/  @!P0 LDG.E R21, desc[UR16][R24.64] ;  /* 0x0000001018158981 */ /* 0x0000a2000c1e1900 */
[----:B------:R-:W-:-:S05]  /*02f0*/  IMAD.IADD R13, R0, 0x1, R7 ;  /* 0x00000001000d7824 */ /* 0x000fca00078e0207 */
[C---:B------:R-:W-:Y:S01]  /*0300*/  ISETP.GE.AND P6, PT, R13.reuse, UR7, PT ;  /* 0x000000070d007c0c */ /* 0x040fe2000bfc6270 */
[----:B------:R-:W-:-:S04]  /*0310*/  IMAD.IADD R13, R13, 0x1, R0 ;  /* 0x000000010d0d7824 */ /* 0x000fc800078e0200 */
[C---:B------:R-:W-:Y:S01]  /*0320*/  IMAD.IADD R23, R13.reuse, 0x1, R0 ;  /* 0x000000010d177824 */ /* 0x040fe200078e0200 */
[----:B------:R-:W-:-:S04]  /*0330*/  ISETP.GE.AND P5, PT, R13, UR7, PT ;  /* 0x000000070d007c0c */ /* 0x000fc8000bfa6270 */
[C---:B------:R-:W-:Y:S01]  /*0340*/  ISETP.GE.AND P4, PT, R23.reuse, UR7, PT ;  /* 0x0000000717007c0c */ /* 0x040fe2000bf86270 */
[--C-:B------:R-:W-:Y:S02]  /*0350*/  IMAD.IADD R23, R23, 0x1, R0.reuse ;  /* 0x0000000117177824 */ /* 0x100fe400078e0200 */
[----:B------:R-:W1:Y:S01]  /*0360*/  @!P6 LDC.64 R12, c[0x0][0x380] ;  /* 0x0000e000ff0ceb82 */ /* 0x000e620000000a00 */
[----:B------:R-:W-:Y:S02]  /*0370*/  @!P6 IADD3 R22, P1, PT, R20, R6, RZ ;  /* 0x000000061416e210 */ /* 0x000fe40007f3e0ff */
[C---:B------:R-:W-:Y:S01]  /*0380*/  ISETP.GE.AND P3, PT, R23.reuse, UR7, PT ;  /* 0x0000000717007c0c */ /* 0x040fe2000bf66270 */
[----:B------:R-:W-:Y:S01]  /*0390*/  IMAD.IADD R23, R23, 0x1, R0 ;  /* 0x0000000117177824 */ /* 0x000fe200078e0200 */
[----:B0-----:R-:W-:-:S03]  /*03a0*/  @!P6 LEA.HI.X.SX32 R25, R6, R5, 0x1, P1 ;  /* 0x000000050619e211 */ /* 0x001fc600008f0eff */
[----:B------:R-:W0:Y:S08]  /*03b0*/  @!P5 LDC.64 R14, c[0x0][0x380] ;  /* 0x0000e000ff0edb82 */ /* 0x000e300000000a00 */
[----:B------:R-:W3:Y:S01]  /*03c0*/  @!P4 LDC.64 R16, c[0x0][0x380] ;  /* 0x0000e000ff10cb82 */ /* 0x000ee20000000a00 */
[----:B-1----:R-:W-:Y:S02]  /*03d0*/  @!P6 LEA R24, P1, R22, R12, 0x2 ;  /* 0x0000000c1618e211 */ /* 0x002fe400078210ff */
[----:B------:R-:W-:-:S02]  /*03e0*/  @!P5 IADD3 R12, P2, PT, R20, R8, RZ ;  /* 0x00000008140cd210 */ /* 0x000fc40007f5e0ff */
[----:B------:R-:W-:Y:S02]  /*03f0*/  @!P6 LEA.HI.X R25, R22, R13, R25, 0x2, P1 ;  /* 0x0000000d1619e211 */ /* 0x000fe400008f1419 */
[----:B------:R-:W-:Y:S02]  /*0400*/  @!P5 LEA.HI.X.SX32 R13, R8, R5, 0x1, P2 ;  /* 0x00000005080dd211 */ /* 0x000fe400010f0eff */
[C---:B0-----:R-:W-:Y:S02]  /*0410*/  @!P5 LEA R14, P1, R12.reuse, R14, 0x2 ;  /* 0x0000000e0c0ed211 */ /* 0x041fe400078210ff */
[----:B------:R-:W4:Y:S02]  /*0420*/  @!P6 LDG.E R25, desc[UR16][R24.64] ;  /* 0x000000101819e981 */ /* 0x000f24000c1e1900 */
[----:B------:R-:W-:Y:S02]  /*0430*/  @!P5 LEA.HI.X R15, R12, R15, R13, 0x2, P1 ;  /* 0x0000000f0c0fd211 */ /* 0x000fe400008f140d */
[----:B------:R-:W0:Y:S01]  /*0440*/  @!P3 LDC.64 R12, c[0x0][0x380] ;  /* 0x0000e000ff0cbb82 */ /* 0x000e220000000a00 */
[----:B------:R-:W-:-:S03]  /*0450*/  @!P4 IADD3 R22, P1, PT, R20, R9, RZ ;  /* 0x000000091416c210 */ /* 0x000fc60007f3e0ff */
[----:B------:R1:W5:Y:S01]  /*0460*/  @!P5 LDG.E R15, desc[UR16][R14.64] ;  /* 0x000000100e0fd981 */ /* 0x000362000c1e1900 */
[----:B---3--:R-:W-:Y:S02]  /*0470*/  @!P4 LEA R16, P2, R22, R16, 0x2 ;  /* 0x000000101610c211 */ /* 0x008fe400078410ff */
[----:B------:R-:W-:Y:S02]  /*0480*/  @!P4 LEA.HI.X.SX32 R26, R9, R5, 0x1, P1 ;  /* 0x00000005091ac211 */ /* 0x000fe400008f0eff */
[----:B------:R-:W-:Y:S02]  /*0490*/  @!P3 IADD3 R27, P1, PT, R20, R10, RZ ;  /* 0x0000000a141bb210 */ /* 0x000fe40007f3e0ff */
[----:B------:R-:W-:Y:S02]  /*04a0*/  @!P4 LEA.HI.X R17, R22, R17, R26, 0x2, P2 ;  /* 0x000000111611c211 */ /* 0x000fe400010f141a */
[C---:B------:R-:W-:Y:S01]  /*04b0*/  ISETP.GE.AND P2, PT, R23.reuse, UR7, PT ;  /* 0x0000000717007c0c */ /* 0x040fe2000bf46270 */
[----:B------:R-:W-:Y:S01]  /*04c0*/  IMAD.IADD R23, R23, 0x1, R0 ;  /* 0x0000000117177824 */ /* 0x000fe200078e0200 */
[----:B------:R-:W-:-:S02]  /*04d0*/  @!P3 LEA.HI.X.SX32 R28, R10, R5, 0x1, P1 ;  /* 0x000000050a1cb211 */ /* 0x000fc400008f0eff */
[----:B------:R-:W-:Y:S02]  /*04e0*/  P2R R22, PR, RZ, 0x10 ;  /* 0x00000010ff167803 */ /* 0x000fe40000000000 */
[----:B0-----:R-:W-:-:S04]  /*04f0*/  @!P3 LEA R26, P1, R27, R12, 0x2 ;  /* 0x0000000c1b1ab211 */ /* 0x001fc800078210ff */
[----:B------:R-:W-:-:S03]  /*0500*/  @!P3 LEA.HI.X R27, R27, R13, R28, 0x2, P1 ;  /* 0x0000000d1b1bb211 */ /* 0x000fc600008f141c */
[----:B------:R-:W0:Y:S01]  /*0510*/  @!P2 LDC.64 R12, c[0x0][0x380] ;  /* 0x0000e000ff0cab82 */ /* 0x000e220000000a00 */
[C---:B------:R-:W-:Y:S01]  /*0520*/  ISETP.GE.AND P1, PT, R23.reuse, UR7, PT ;  /* 0x0000000717007c0c */ /* 0x040fe2000bf26270 */
[----:B------:R-:W-:Y:S01]  /*0530*/  IMAD.IADD R23, R23, 0x1, R0 ;  /* 0x0000000117177824 */ /* 0x000fe200078e0200 */
[----:B------:R-:W3:Y:S01]  /*0540*/  @!P3 LDG.E R27, desc[UR16][R26.64] ;  /* 0x000000101a1bb981 */ /* 0x000ee2000c1e1900 */
[----:B--2---:R-:W-:Y:S01]  /*0550*/  @!P0 FADD R2, R2, R21 ;  /* 0x0000001502028221 */ /* 0x004fe20000000000 */
[----:B------:R-:W-:-:S04]  /*0560*/  @!P2 IADD3 R21, P0, PT, R20, R11, RZ ;  /* 0x0000000b1415a210 */ /* 0x000fc80007f1e0ff */
[----:B------:R-:W-:Y:S02]  /*0570*/  @!P2 LEA.HI.X.SX32 R30, R11, R5, 0x1, P0 ;  /* 0x000000050b1ea211 */ /* 0x000fe400000f0eff */
[----:B0-----:R-:W-:-:S04]  /*0580*/  @!P2 LEA R28, P0, R21, R12, 0x2 ;  /* 0x0000000c151ca211 */ /* 0x001fc800078010ff */
[----:B------:R-:W-:Y:S02]  /*0590*/  @!P2 LEA.HI.X R29, R21, R13, R30, 0x2, P0 ;  /* 0x0000000d151da211 */ /* 0x000fe400000f141e */
[----:B------:R-:W0:Y:S01]  /*05a0*/  @!P1 LDC.64 R12, c[0x0][0x380] ;  /* 0x0000e000ff0c9b82 */ /* 0x000e220000000a00 */
[----:B------:R-:W-:-:S03]  /*05b0*/  @!P1 IADD3 R21, P0, PT, R20, R18, RZ ;  /* 0x0000001214159210 */ /* 0x000fc60007f1e0ff */
[----:B------:R-:W2:Y:S01]  /*05c0*/  @!P2 LDG.E R29, desc[UR16][R28.64] ;  /* 0x000000101c1da981 */ /* 0x000ea2000c1e1900 */
[----:B-1----:R-:W-:Y:S02]  /*05d0*/  @!P1 LEA.HI.X.SX32 R14, R18, R5, 0x1, P0 ;  /* 0x00000005120e9211 */ /* 0x002fe400000f0eff */
[----:B0-----:R-:W-:-:S04]  /*05e0*/  @!P1 LEA R30, P0, R21, R12, 0x2 ;  /* 0x0000000c151e9211 */ /* 0x001fc800078010ff */
[----:B------:R-:W-:Y:S02]  /*05f0*/  @!P1 LEA.HI.X R31, R21, R13, R14, 0x2, P0 ;  /* 0x0000000d151f9211 */ /* 0x000fe400000f140e */
[----:B------:R-:W-:-:S04]  /*0600*/  ISETP.GE.AND P0, PT, R23, UR7, PT ;  /* 0x0000000717007c0c */ /* 0x000fc8000bf06270 */
[----:B------:R-:W2:Y:S09]  /*0610*/  @!P1 LDG.E R31, desc[UR16][R30.64] ;  /* 0x000000101e1f9981 */ /* 0x000eb2000c1e1900 */
[----:B------:R-:W0:Y:S01]  /*0620*/  @!P0 LDC.64 R12, c[0x0][0x380] ;  /* 0x0000e000ff0c8b82 */ /* 0x000e220000000a00 */
[----:B------:R-:W-:-:S04]  /*0630*/  @!P0 IADD3 R21, P4, PT, R20, R19, RZ ;  /* 0x0000001314158210 */ /* 0x000fc80007f9e0ff */
[----:B------:R-:W-:Y:S02]  /*0640*/  @!P0 LEA.HI.X.SX32 R24, R19, R5, 0x1, P4 ;  /* 0x0000000513188211 */ /* 0x000fe400020f0eff */
[----:B0-----:R-:W-:-:S04]  /*0650*/  @!P0 LEA R12, P4, R21, R12, 0x2 ;  /* 0x0000000c150c8211 */ /* 0x001fc800078810ff */
[----:B------:R-:W-:Y:S02]  /*0660*/  @!P0 LEA.HI.X R13, R21, R13, R24, 0x2, P4 ;  /* 0x0000000d150d8211 */ /* 0x000fe400020f1418 */
[----:B------:R-:W-:-:S04]  /*0670*/  ISETP.NE.AND P4, PT, R22, RZ, PT ;  /* 0x000000ff1600720c */ /* 0x000fc80003f85270 */
[----:B------:R-:W2:Y:S09]  /*0680*/  @!P0 LDG.E R13, desc[UR16][R12.64] ;  /* 0x000000100c0d8981 */ /* 0x000eb2000c1e1900 */
[----:B------:R-:W3:Y:S01]  /*0690*/  @!P4 LDG.E R17, desc[UR16][R16.64] ;  /* 0x000000101011c981 */ /* 0x000ee2000c1e1900 */
[----:B----4-:R-:W-:-:S04]  /*06a0*/  @!P6 FADD R2, R2, R25 ;  /* 0x000000190202e221 */ /* 0x010fc80000000000 */
[----:B-----5:R-:W-:Y:S01]  /*06b0*/  @!P5 FADD R2, R2, R15 ;  /* 0x0000000f0202d221 */ /* 0x020fe20000000000 */
[----:B------:R-:W-:-:S04]  /*06c0*/  UIADD3 UR14, UPT, UPT, UR14, 0x8, URZ ;  /* 0x000000080e0e7890 */ /* 0x000fc8000fffe0ff */
[----:B------:R-:W-:Y:S01]  /*06d0*/  UISETP.NE.AND UP1, UPT, UR14, URZ, UPT ;  /* 0x000000ff0e00728c */ /* 0x000fe2000bf25270 */
[C---:B------:R-:W-:Y:S02]  /*06e0*/  IMAD R7, R0.reuse, 0x8, R7 ;  /* 0x0000000800077824 */ /* 0x040fe400078e0207 */
[C---:B------:R-:W-:Y:S02]  /*06f0*/  IMAD R6, R0.reuse, 0x8, R6 ;  /* 0x0000000800067824 */ /* 0x040fe400078e0206 */
[C---:B------:R-:W-:Y:S02]  /*0700*/  IMAD R8, R0.reuse, 0x8, R8 ;  /* 0x0000000800087824 */ /* 0x040fe400078e0208 */
[C---:B------:R-:W-:Y:S02]  /*0710*/  IMAD R9, R0.reuse, 0x8, R9 ;  /* 0x0000000800097824 */ /* 0x040fe400078e0209 */
[C---:B------:R-:W-:Y:S02]  /*0720*/  IMAD R10, R0.reuse, 0x8, R10 ;  /* 0x00000008000a7824 */ /* 0x040fe400078e020a */
[----:B------:R-:W-:-:S02]  /*0730*/  IMAD R11, R0, 0x8, R11 ;  /* 0x00000008000b7824 */ /* 0x000fc400078e020b */
[C---:B------:R-:W-:Y:S02]  /*0740*/  IMAD R18, R0.reuse, 0x8, R18 ;  /* 0x0000000800127824 */ /* 0x040fe400078e0212 */
[----:B------:R-:W-:Y:S02]  /*0750*/  IMAD R19, R0, 0x8, R19 ;  /* 0x0000000800137824 */ /* 0x000fe400078e0213 */
[----:B---3--:R-:W-:-:S04]  /*0760*/  @!P4 FADD R2, R2, R17 ;  /* 0x000000110202c221 */ /* 0x008fc80000000000 */
[----:B------:R-:W-:-:S04]  /*0770*/  @!P3 FADD R2, R2, R27 ;  /* 0x0000001b0202b221 */ /* 0x000fc80000000000 */
[----:B--2---:R-:W-:-:S04]  /*0780*/  @!P2 FADD R2, R2, R29 ;  /* 0x0000001d0202a221 */ /* 0x004fc80000000000 */
[----:B------:R-:W-:-:S04]  /*0790*/  @!P1 FADD R2, R2, R31 ;  /* 0x0000001f02029221 */ /* 0x000fc80000000000 */
[----:B------:R-:W-:Y:S01]  /*07a0*/  @!P0 FADD R2, R2, R13 ;  /* 0x0000000d02028221 */ /* 0x000fe20000000000 */
[----:B------:R-:W-:Y:S06]  /*07b0*/  BRA.U UP1, `(.L_x_11) ;  /* 0xfffffff901b07547 */ /* 0x000fec000b83ffff */
.L_x_10:
[----:B------:R-:W-:Y:S05]  /*07c0*/  BRA.U !UP0, `(.L_x_9) ;  /* 0x0000000508487547 */ /* 0x000fea000b800000 */
[----:B------:R-:W0:Y:S01]  /*07d0*/  LDCU UR6, c[0x0][0x398] ;  /* 0x00007300ff0677ac */ /* 0x000e220008000800 */
[----:B------:R-:W-:Y:S02]  /*07e0*/  UISETP.GE.U32.AND UP0, UPT, UR8, 0x4, UPT ;  /* 0x000000040800788c */ /* 0x000fe4000bf06070 */
[----:B0-----:R-:W-:-:S04]  /*07f0*/  ULOP3.LUT UR9, UR6, 0x3, URZ, 0xc0, !UPT ;  /* 0x0000000306097892 */ /* 0x001fc8000f8ec0ff */
[----:B------:R-:W-:-:S03]  /*0800*/  UISETP.NE.AND UP1, UPT, UR9, URZ, UPT ;  /* 0x000000ff0900728c */ /* 0x000fc6000bf25270 */
[----:B------:R-:W-:Y:S08]  /*0810*/  BRA.U !UP0, `(.L_x_12) ;  /* 0x0000000108987547 */ /* 0x000ff0000b800000 */
[----:B------:R-:W-:-:S06]  /*0820*/  UIADD3 UR8, UPT, UPT, UR5, UR4, URZ ;  /* 0x0000000405087290 */ /* 0x000fcc000fffe0ff */
[----:B--23--:R-:W-:-:S04]  /*0830*/  IMAD R17, R0, UR8, R3 ;  /* 0x0000000800117c24 */ /* 0x00cfc8000f8e0203 */
[C---:B------:R-:W-:Y:S01]  /*0840*/  IMAD.IADD R19, R17.reuse, 0x1, R0 ;  /* 0x0000000111137824 */ /* 0x040fe200078e0200 */
[----:B------:R-:W-:-:S03]  /*0850*/  ISETP.GE.AND P3, PT, R17, UR7, PT ;  /* 0x0000000711007c0c */ /* 0x000fc6000bf66270 */
[C---:B------:R-:W-:Y:S01]  /*0860*/  IMAD.IADD R21, R19.reuse, 0x1, R0 ;  /* 0x0000000113157824 */ /* 0x040fe200078e0200 */
[----:B------:R-:W-:-:S03]  /*0870*/  ISETP.GE.AND P2, PT, R19, UR7, PT ;  /* 0x0000000713007c0c */ /* 0x000fc6000bf46270 */
[C---:B------:R-:W-:Y:S01]  /*0880*/  IMAD.IADD R14, R21.reuse, 0x1, R0 ;  /* 0x00000001150e7824 */ /* 0x040fe200078e0200 */
[----:B------:R-:W-:-:S04]  /*0890*/  ISETP.GE.AND P1, PT, R21, UR7, PT ;  /* 0x0000000715007c0c */ /* 0x000fc8000bf26270 */
[----:B------:R-:W-:Y:S01]  /*08a0*/  ISETP.GE.AND P0, PT, R14, UR7, PT ;  /* 0x000000070e007c0c */ /* 0x000fe2000bf06270 */
[----:B------:R-:W0:Y:S01]  /*08b0*/  @!P3 LDC.64 R12, c[0x0][0x380] ;  /* 0x0000e000ff0cbb82 */ /* 0x000e220000000a00 */
[----:B------:R-:W-:-:S03]  /*08c0*/  @!P3 IADD3 R16, P4, PT, R20, R17, RZ ;  /* 0x000000111410b210 */ /* 0x000fc60007f9e0ff */
[----:B------:R-:W-:Y:S02]  /*08d0*/  @!P2 IADD3 R15, P5, PT, R20, R19, RZ ;  /* 0x00000013140fa210 */ /* 0x000fe40007fbe0ff */
[-C--:B------:R-:W-:Y:S02]  /*08e0*/  @!P3 LEA.HI.X.SX32 R17, R17, R5.reuse, 0x1, P4 ;  /* 0x000000051111b211 */ /* 0x080fe400020f0eff */
[----:B------:R-:W1:Y:S01]  /*08f0*/  @!P2 LDC.64 R8, c[0x0][0x380] ;  /* 0x0000e000ff08ab82 */ /* 0x000e620000000a00 */
[----:B------:R-:W-:-:S07]  /*0900*/  @!P2 LEA.HI.X.SX32 R18, R19, R5, 0x1, P5 ;  /* 0x000000051312a211 */ /* 0x000fce00028f0eff */
[----:B------:R-:W2:Y:S08]  /*0910*/  @!P1 LDC.64 R10, c[0x0][0x380] ;  /* 0x0000e000ff0a9b82 */ /* 0x000eb00000000a00 */
[----:B------:R-:W3:Y:S01]  /*0920*/  @!P0 LDC.64 R6, c[0x0][0x380] ;  /* 0x0000e000ff068b82 */ /* 0x000ee20000000a00 */
[----:B0-----:R-:W-:-:S04]  /*0930*/  @!P3 LEA R12, P4, R16, R12, 0x2 ;  /* 0x0000000c100cb211 */ /* 0x001fc800078810ff */
[----:B------:R-:W-:Y:S02]  /*0940*/  @!P3 LEA.HI.X R13, R16, R13, R17, 0x2, P4 ;  /* 0x0000000d100db211 */ /* 0x000fe400020f1411 */
[C---:B------:R-:W-:Y:S02]  /*0950*/  @!P1 IADD3 R16, P5, PT, R20.reuse, R21, RZ ;  /* 0x0000001514109210 */ /* 0x040fe40007fbe0ff */
[----:B-1----:R-:W-:Y:S02]  /*0960*/  @!P2 LEA R8, P4, R15, R8, 0x2 ;  /* 0x000000080f08a211 */ /* 0x002fe400078810ff */
[----:B------:R-:W-:Y:S01]  /*0970*/  @!P1 LEA.HI.X.SX32 R17, R21, R5, 0x1, P5 ;  /* 0x0000000515119211 */ /* 0x000fe200028f0eff */
[----:B------:R-:W4:Y:S01]  /*0980*/  @!P3 LDG.E R13, desc[UR16][R12.64] ;  /* 0x000000100c0db981 */ /* 0x000f22000c1e1900 */
[----:B------:R-:W-:Y:S02]  /*0990*/  @!P2 LEA.HI.X R9, R15, R9, R18, 0x2, P4 ;  /* 0x000000090f09a211 */ /* 0x000fe400020f1412 */
[----:B------:R-:W-:-:S02]  /*09a0*/  @!P0 IADD3 R15, P5, PT, R20, R14, RZ ;  /* 0x0000000e140f8210 */ /* 0x000fc40007fbe0ff */
[----:B--2---:R-:W-:Y:S02]  /*09b0*/  @!P1 LEA R10, P4, R16, R10, 0x2 ;  /* 0x0000000a100a9211 */ /* 0x004fe400078810ff */
[----:B------:R-:W-:Y:S01]  /*09c0*/  @!P0 LEA.HI.X.SX32 R14, R14, R5, 0x1, P5 ;  /* 0x000000050e0e8211 */ /* 0x000fe200028f0eff */
[----:B------:R-:W2:Y:S01]  /*09d0*/  @!P2 LDG.E R9, desc[UR16][R8.64] ;  /* 0x000000100809a981 */ /* 0x000ea2000c1e1900 */
[----:B------:R-:W-:Y:S02]  /*09e0*/  @!P1 LEA.HI.X R11, R16, R11, R17, 0x2, P4 ;  /* 0x0000000b100b9211 */ /* 0x000fe400020f1411 */
[----:B---3--:R-:W-:-:S04]  /*09f0*/  @!P0 LEA R6, P4, R15, R6, 0x2 ;  /* 0x000000060f068211 */ /* 0x008fc800078810ff */
[----:B------:R-:W3:Y:S01]  /*0a00*/  @!P1 LDG.E R11, desc[UR16][R10.64] ;  /* 0x000000100a0b9981 */ /* 0x000ee2000c1e1900 */
[----:B------:R-:W-:-:S06]  /*0a10*/  @!P0 LEA.HI.X R7, R15, R7, R14, 0x2, P4 ;  /* 0x000000070f078211 */ /* 0x000fcc00020f140e */
[----:B------:R-:W5:Y:S01]  /*0a20*/  @!P0 LDG.E R7, desc[UR16][R6.64] ;  /* 0x0000001006078981 */ /* 0x000f62000c1e1900 */
[----:B------:R-:W-:Y:S01]  /*0a30*/  UIADD3 UR4, UPT, UPT, UR4, 0x4, URZ ;  /* 0x0000000404047890 */ /* 0x000fe2000fffe0ff */
[----:B----4-:R-:W-:-:S04]  /*0a40*/  @!P3 FADD R2, R2, R13 ;  /* 0x0000000d0202b221 */ /* 0x010fc80000000000 */
[----:B--2---:R-:W-:-:S04]  /*0a50*/  @!P2 FADD R2, R2, R9 ;  /* 0x000000090202a221 */ /* 0x004fc80000000000 */
[----:B---3--:R-:W-:-:S04]  /*0a60*/  @!P1 FADD R2, R2, R11 ;  /* 0x0000000b02029221 */ /* 0x008fc80000000000 */
[----:B-----5:R-:W-:-:S07]  /*0a70*/  @!P0 FADD R2, R2, R7 ;  /* 0x0000000702028221 */ /* 0x020fce0000000000 */
.L_x_12:
[----:B------:R-:W-:Y:S05]  /*0a80*/  BRA.U !UP1, `(.L_x_9) ;  /* 0x0000000109987547 */ /* 0x000fea000b800000 */
[----:B------:R-:W-:Y:S02]  /*0a90*/  UISETP.NE.AND UP0, UPT, UR9, 0x1, UPT ;  /* 0x000000010900788c */ /* 0x000fe4000bf05270 */
[----:B------:R-:W-:-:S04]  /*0aa0*/  ULOP3.LUT UR6, UR6, 0x1, URZ, 0xc0, !UPT ;  /* 0x0000000106067892 */ /* 0x000fc8000f8ec0ff */
[----:B------:R-:W-:-:S03]  /*0ab0*/  UISETP.NE.U32.AND UP1, UPT, UR6, 0x1, UPT ;  /* 0x000000010600788c */ /* 0x000fc6000bf25070 */
[----:B------:R-:W-:Y:S08]  /*0ac0*/  BRA.U !UP0, `(.L_x_13) ;  /* 0x0000000108507547 */ /* 0x000ff0000b800000 */
[----:B------:R-:W-:-:S06]  /*0ad0*/  UIADD3 UR6, UPT, UPT, UR5, UR4, URZ ;  /* 0x0000000405067290 */ /* 0x000fcc000fffe0ff */
[----:B--23--:R-:W-:-:S04]  /*0ae0*/  IMAD R13, R0, UR6, R3 ;  /* 0x00000006000d7c24 */ /* 0x00cfc8000f8e0203 */
[C---:B------:R-:W-:Y:S01]  /*0af0*/  IMAD.IADD R11, R13.reuse, 0x1, R0 ;  /* 0x000000010d0b7824 */ /* 0x040fe200078e0200 */
[----:B------:R-:W-:-:S04]  /*0b00*/  ISETP.GE.AND P0, PT, R13, UR7, PT ;  /* 0x000000070d007c0c */ /* 0x000fc8000bf06270 */
[----:B------:R-:W-:-:S09]  /*0b10*/  ISETP.GE.AND P1, PT, R11, UR7, PT ;  /* 0x000000070b007c0c */ /* 0x000fd2000bf26270 */
[----:B------:R-:W0:Y:S01]  /*0b20*/  @!P0 LDC.64 R14, c[0x0][0x380] ;  /* 0x0000e000ff0e8b82 */ /* 0x000e220000000a00 */
[----:B------:R-:W-:-:S03]  /*0b30*/  @!P0 IADD3 R9, P2, PT, R20, R13, RZ ;  /* 0x0000000d14098210 */ /* 0x000fc60007f5e0ff */
[----:B------:R-:W-:Y:S02]  /*0b40*/  @!P1 IADD3 R10, P3, PT, R20, R11, RZ ;  /* 0x0000000b140a9210 */ /* 0x000fe40007f7e0ff */
[-C--:B------:R-:W-:Y:S02]  /*0b50*/  @!P0 LEA.HI.X.SX32 R12, R13, R5.reuse, 0x1, P2 ;  /* 0x000000050d0c8211 */ /* 0x080fe400010f0eff */
[----:B------:R-:W1:Y:S01]  /*0b60*/  @!P1 LDC.64 R6, c[0x0][0x380] ;  /* 0x0000e000ff069b82 */ /* 0x000e620000000a00 */
[----:B------:R-:W-:Y:S02]  /*0b70*/  @!P1 LEA.HI.X.SX32 R11, R11, R5, 0x1, P3 ;  /* 0x000000050b0b9211 */ /* 0x000fe400018f0eff */
[----:B0-----:R-:W-:-:S04]  /*0b80*/  @!P0 LEA R8, P2, R9, R14, 0x2 ;  /* 0x0000000e09088211 */ /* 0x001fc800078410ff */
[----:B------:R-:W-:Y:S02]  /*0b90*/  @!P0 LEA.HI.X R9, R9, R15, R12, 0x2, P2 ;  /* 0x0000000f09098211 */ /* 0x000fe400010f140c */
[----:B-1----:R-:W-:-:S04]  /*0ba0*/  @!P1 LEA R6, P2, R10, R6, 0x2 ;  /* 0x000000060a069211 */ /* 0x002fc800078410ff */
[----:B------:R-:W2:Y:S01]  /*0bb0*/  @!P0 LDG.E R9, desc[UR16][R8.64] ;  /* 0x0000001008098981 */ /* 0x000ea2000c1e1900 */
[----:B------:R-:W-:-:S06]  /*0bc0*/  @!P1 LEA.HI.X R7, R10, R7, R11, 0x2, P2 ;  /* 0x000000070a079211 */ /* 0x000fcc00010f140b */
[----:B------:R-:W3:Y:S01]  /*0bd0*/  @!P1 LDG.E R7, desc[UR16][R6.64] ;  /* 0x0000001006079981 */ /* 0x000ee2000c1e1900 */
[----:B------:R-:W-:Y:S01]  /*0be0*/  UIADD3 UR4, UPT, UPT, UR4, 0x2, URZ ;  /* 0x0000000204047890 */ /* 0x000fe2000fffe0ff */
[----:B--2---:R-:W-:-:S04]  /*0bf0*/  @!P0 FADD R2, R2, R9 ;  /* 0x0000000902028221 */ /* 0x004fc80000000000 */
[----:B---3--:R-:W-:-:S07]  /*0c00*/  @!P1 FADD R2, R2, R7 ;  /* 0x0000000702029221 */ /* 0x008fce0000000000 */
.L_x_13:
[----:B------:R-:W-:Y:S05]  /*0c10*/  BRA.U UP1, `(.L_x_9) ;  /* 0x0000000101347547 */ /* 0x000fea000b800000 */
[----:B------:R-:W-:Y:S01]  /*0c20*/  UIADD3 UR4, UPT, UPT, UR5, UR4, URZ ;  /* 0x0000000405047290 */ /* 0x000fe2000fffe0ff */
[----:B------:R-:W-:Y:S05]  /*0c30*/  BSSY.RECONVERGENT B0, `(.L_x_9) ;  /* 0x000000b000007945 */ /* 0x000fea0003800200 */
[----:B--23--:R-:W-:-:S05]  /*0c40*/  IMAD R0, R0, UR4, R3 ;  /* 0x0000000400007c24 */ /* 0x00cfca000f8e0203 */
[----:B------:R-:W-:-:S13]  /*0c50*/  ISETP.GE.AND P0, PT, R0, UR7, PT ;  /* 0x0000000700007c0c */ /* 0x000fda000bf06270 */
[----:B------:R-:W-:Y:S05]  /*0c60*/  @P0 BRA `(.L_x_14) ;  /* 0x00000000001c0947 */ /* 0x000fea0003800000 */
[----:B------:R-:W0:Y:S01]  /*0c70*/  LDCU.64 UR4, c[0x0][0x380] ;  /* 0x00007000ff0477ac */ /* 0x000e220008000a00 */
[----:B------:R-:W-:-:S04]  /*0c80*/  IADD3 R20, P0, PT, R20, R0, RZ ;  /* 0x0000000014147210 */ /* 0x000fc80007f1e0ff */
[----:B------:R-:W-:Y:S02]  /*0c90*/  LEA.HI.X.SX32 R5, R0, R5, 0x1, P0 ;  /* 0x0000000500057211 */ /* 0x000fe400000f0eff */
[----:B0-----:R-:W-:-:S04]  /*0ca0*/  LEA R6, P0, R20, UR4, 0x2 ;  /* 0x0000000414067c11 */ /* 0x001fc8000f8010ff */
[----:B------:R-:W-:-:S06]  /*0cb0*/  LEA.HI.X R7, R20, UR5, R5, 0x2, P0 ;  /* 0x0000000514077c11 */ /* 0x000fcc00080f1405 */
[----:B------:R-:W2:Y:S02]  /*0cc0*/  LDG.E R7, desc[UR16][R6.64] ;  /* 0x0000001006077981 */ /* 0x000ea4000c1e1900 */
[----:B--2---:R-:W-:-:S07]  /*0cd0*/  FADD R2, R2, R7 ;  /* 0x0000000702027221 */ /* 0x004fce0000000000 */
.L_x_14:
[----:B------:R-:W-:Y:S05]  /*0ce0*/  BSYNC.RECONVERGENT B0 ;  /* 0x0000000000007941 */ /* 0x000fea0003800200 */
.L_x_9:
[----:B------:R-:W0:Y:S01]  /*0cf0*/  LDCU UR7, c[0x0][0x360] ;  /* 0x00006c00ff0777ac */ /* 0x000e220008000800 */
[----:B------:R-:W0:Y:S01]  /*0d00*/  LDCU UR8, c[0x0][0x364] ;  /* 0x00006c80ff0877ac */ /* 0x000e220008000800 */
[----:B------:R-:W4:Y:S01]  /*0d10*/  LDCU UR5, c[0x0][0x368] ;  /* 0x00006d00ff0577ac */ /* 0x000f220008000800 */
[----:B0-----:R-:W-:-:S04]  /*0d20*/  UIMAD UR4, UR7, UR8, URZ ;  /* 0x00000008070472a4 */ /* 0x001fc8000f8e02ff */
[----:B----4-:R-:W-:-:S04]  /*0d30*/  UIMAD UR4, UR4, UR5, URZ ;  /* 0x00000005040472a4 */ /* 0x010fc8000f8e02ff */
[----:B------:R-:W-:-:S09]  /*0d40*/  UISETP.GE.U32.AND UP0, UPT, UR4, 0x40, UPT ;  /* 0x000000400400788c */ /* 0x000fd2000bf06070 */
[----:B------:R-:W-:Y:S05]  /*0d50*/  BRA.U !UP0, `(.L_x_15) ;  /* 0x0000000108407547 */ /* 0x000fea000b800000 */
[----:B------:R-:W0:Y:S01]  /*0d60*/  S2UR UR6, SR_CgaCtaId ;  /* 0x00000000000679c3 */ /* 0x000e220000008800 */
[----:B------:R-:W-:Y:S01]  /*0d70*/  UMOV UR5, 0x400 ;  /* 0x0000040000057882 */ /* 0x000fe20000000000 */
[----:B--2---:R-:W-:Y:S01]  /*0d80*/  IMAD.U32 R0, RZ, RZ, UR4 ;  /* 0x00000004ff007e24 */ /* 0x004fe2000f8e00ff */
[----:B0-----:R-:W-:-:S06]  /*0d90*/  ULEA UR5, UR6, UR5, 0x18 ;  /* 0x0000000506057291 */ /* 0x001fcc000f8ec0ff */
[----:B---3--:R-:W-:-:S07]  /*0da0*/  LEA R5, R3, UR5, 0x2 ;  /* 0x0000000503057c11 */ /* 0x008fce000f8e10ff */
.L_x_16:
[----:B------:R-:W-:Y:S01]  /*0db0*/  SHF.R.U32.HI R8, RZ, 0x1, R0 ;  /* 0x00000001ff087819 */ /* 0x000fe20000011600 */
[----:B------:R-:W-:Y:S01]  /*0dc0*/  STS [R5], R2 ;  /* 0x0000000205007388 */ /* 0x000fe20000000800 */
[----:B------:R-:W-:Y:S02]  /*0dd0*/  BAR.SYNC.DEFER_BLOCKING 0x0 ;  /* 0x0000000000007b1d */ /* 0x000fe40000010000 */
[----:B------:R-:W-:Y:S02]  /*0de0*/  ISETP.GE.U32.AND P0, PT, R3, R8, PT ;  /* 0x000000080300720c */ /* 0x000fe40003f06070 */
[----:B------:R-:W-:Y:S01]  /*0df0*/  ISETP.GT.U32.AND P1, PT, R0, 0x7f, PT ;  /* 0x0000007f0000780c */ /* 0x000fe20003f24070 */
[----:B------:R-:W-:-:S10]  /*0e00*/  IMAD.MOV.U32 R0, RZ, RZ, R8 ;  /* 0x000000ffff007224 */ /* 0x000fd400078e0008 */
[----:B------:R-:W-:-:S05]  /*0e10*/  @!P0 IMAD R6, R8, 0x4, R5 ;  /* 0x0000000408068824 */ /* 0x000fca00078e0205 */
[----:B------:R-:W0:Y:S02]  /*0e20*/  @!P0 LDS R7, [R6] ;  /* 0x0000000006078984 */ /* 0x000e240000000800 */
[----:B0-----:R-:W-:Y:S01]  /*0e30*/  @!P0 FADD R2, R2, R7 ;  /* 0x0000000702028221 */ /* 0x001fe20000000000 */
[----:B------:R-:W-:Y:S06]  /*0e40*/  BAR.SYNC.DEFER_BLOCKING 0x0 ;  /* 0x0000000000007b1d */ /* 0x000fec0000010000 */
[----:B------:R-:W-:Y:S05]  /*0e50*/  @P1 BRA `(.L_x_16) ;  /* 0xfffffffc00d41947 */ /* 0x000fea000383ffff */
.L_x_15:
[----:B------:R-:W0:Y:S01]  /*0e60*/  SHFL.BFLY PT, R5, R2, 0x10, 0x1f ;  /* 0x0e001f0002057f89 */ /* 0x000e2200000e0000 */
[----:B------:R-:W4:Y:S01]  /*0e70*/  S2R R8, SR_TID.Y ;  /* 0x0000000000087919 */ /* 0x000f220000002200 */
[----:B------:R-:W4:Y:S01]  /*0e80*/  S2R R9, SR_TID.Z ;  /* 0x0000000000097919 */ /* 0x000f220000002300 */
[----:B0-----:R-:W-:-:S05]  /*0e90*/  FADD R5, R5, R2 ;  /* 0x0000000205057221 */ /* 0x001fca0000000000 */
[----:B--2---:R-:W0:Y:S01]  /*0ea0*/  SHFL.BFLY PT, R0, R5, 0x8, 0x1f ;  /* 0x0d001f0005007f89 */ /* 0x004e2200000e0000 */
[----:B----4-:R-:W-:-:S04]  /*0eb0*/  IMAD R8, R9, UR8, R8 ;  /* 0x0000000809087c24 */ /* 0x010fc8000f8e0208 */
[----:B------:R-:W-:-:S05]  /*0ec0*/  IMAD R8, R8, UR7, RZ ;  /* 0x0000000708087c24 */ /* 0x000fca000f8e02ff */
[----:B---3--:R-:W-:Y:S01]  /*0ed0*/  LOP3.LUT P0, RZ, R8, R3, RZ, 0xfc, !PT ;  /* 0x0000000308ff7212 */ /* 0x008fe2000780fcff */
        /* <DEDUP_REMOVED lines=12> */
.L_x_17:
        /* <DEDUP_REMOVED lines=14> */
.L_x_65:


//--------------------- .text._Z13sum_v4_kernelILi3EEvPKfPfiii --------------------------
	.section	.text._Z13sum_v4_kernelILi3EEvPKfPfiii,"ax",@progbits
	.align	128
        .global         _Z13sum_v4_kernelILi3EEvPKfPfiii
        .type           _Z13sum_v4_kernelILi3EEvPKfPfiii,@function
        .size           _Z13sum_v4_kernelILi3EEvPKfPfiii,(.L_x_66 - _Z13sum_v4_kernelILi3EEvPKfPfiii)
        .other          _Z13sum_v4_kernelILi3EEvPKfPfiii,@"STO_CUDA_ENTRY STV_DEFAULT"
_Z13sum_v4_kernelILi3EEvPKfPfiii:
.text._Z13sum_v4_kernelILi3EEvPKfPfiii:
[----:B------:R-:W-:Y:S01]  /*0000*/  LDC R1, c[0x0][0x37c] ;  /* 0x0000df00ff017b82 */ /* 0x000fe20000000800 */
[----:B------:R-:W0:Y:S01]  /*0010*/  S2R R6, SR_TID.X ;  /* 0x0000000000067919 */ /* 0x000e220000002100 */
[----:B------:R-:W0:Y:S01]  /*0020*/  LDCU UR5, c[0x0][0x398] ;  /* 0x00007300ff0577ac */ /* 0x000e220008000800 */
[----:B------:R-:W-:Y:S01]  /*0030*/  BSSY.RECONVERGENT B0, `(.L_x_18) ;  /* 0x000006a000007945 */ /* 0x000fe20003800200 */
[----:B------:R-:W-:Y:S01]  /*0040*/  IMAD.MOV.U32 R14, RZ, RZ, RZ ;  /* 0x000000ffff0e7224 */ /* 0x000fe200078e00ff */
[----:B------:R-:W1:Y:S01]  /*0050*/  S2R R0, SR_CTAID.Y ;  /* 0x0000000000007919 */ /* 0x000e620000002600 */
[----:B------:R-:W2:Y:S01]  /*0060*/  LDCU UR4, c[0x0][0x360] ;  /* 0x00006c00ff0477ac */ /* 0x000ea20008000800 */
[----:B------:R-:W3:Y:S01]  /*0070*/  LDCU.64 UR6, c[0x0][0x358] ;  /* 0x00006b00ff0677ac */ /* 0x000ee20008000a00 */
[----:B------:R-:W4:Y:S01]  /*0080*/  LDCU UR10, c[0x0][0x398] ;  /* 0x00007300ff0a77ac */ /* 0x000f220008000800 */
[----:B--2---:R-:W-:Y:S01]  /*0090*/  IMAD.U32 R7, RZ, RZ, UR4 ;  /* 0x00000004ff077e24 */ /* 0x004fe2000f8e00ff */
[----:B0-----:R-:W-:-:S13]  /*00a0*/  ISETP.GE.AND P0, PT, R6, UR5, PT ;  /* 0x0000000506007c0c */ /* 0x001fda000bf06270 */
[----:B-1-34-:R-:W-:Y:S05]  /*00b0*/  @P0 BRA `(.L_x_19) ;  /* 0x0000000400840947 */ /* 0x01afea0003800000 */
[----:B------:R-:W0:Y:S01]  /*00c0*/  I2F.U32.RP R9, R7 ;  /* 0x0000000700097306 */ /* 0x000e220000209000 */
[C---:B------:R-:W-:Y:S01]  /*00d0*/  IMAD.IADD R4, R7.reuse, 0x1, R6 ;  /* 0x0000000107047824 */ /* 0x040fe200078e0206 */
[----:B------:R-:W-:Y:S01]  /*00e0*/  ISETP.NE.U32.AND P2, PT, R7, RZ, PT ;  /* 0x000000ff0700720c */ /* 0x000fe20003f45070 */
[----:B------:R-:W-:Y:S01]  /*00f0*/  IMAD.MOV R11, RZ, RZ, -R7 ;  /* 0x000000ffff0b7224 */ /* 0x000fe200078e0a07 */
[----:B------:R-:W1:Y:S01]  /*0100*/  S2UR UR4, SR_CTAID.X ;  /* 0x00000000000479c3 */ /* 0x000e620000002500 */
[----:B------:R-:W-:Y:S01]  /*0110*/  BSSY.RECONVERGENT B1, `(.L_x_20) ;  /* 0x0000034000017945 */ /* 0x000fe20003800200 */
[C---:B------:R-:W-:Y:S01]  /*0120*/  ISETP.GE.U32.AND P0, PT, R4.reuse, UR5, PT ;  /* 0x0000000504007c0c */ /* 0x040fe2000bf06070 */
[----:B------:R-:W-:Y:S01]  /*0130*/  IMAD.MOV.U32 R14, RZ, RZ, RZ ;  /* 0x000000ffff0e7224 */ /* 0x000fe200078e00ff */
[----:B------:R-:W-:Y:S02]  /*0140*/  VIMNMX.U32 R5, PT, PT, R4, UR5, !PT ;  /* 0x0000000504057c48 */ /* 0x000fe4000ffe0000 */
[----:B------:R-:W-:-:S02]  /*0150*/  SEL R8, RZ, 0x1, P0 ;  /* 0x00000001ff087807 */ /* 0x000fc40000000000 */
[----:B------:R-:W-:Y:S02]  /*0160*/  MOV R18, R6 ;  /* 0x0000000600127202 */ /* 0x000fe40000000f00 */
[----:B------:R-:W-:Y:S01]  /*0170*/  IADD3 R4, PT, PT, R5, -R4, -R8 ;  /* 0x8000000405047210 */ /* 0x000fe20007ffe808 */
[----:B0-----:R-:W0:Y:S01]  /*0180*/  MUFU.RCP R9, R9 ;  /* 0x0000000900097308 */ /* 0x001e220000001000 */
[----:B------:R-:W2:Y:S01]  /*0190*/  LDC R5, c[0x0][0x394] ;  /* 0x0000e500ff057b82 */ /* 0x000ea20000000800 */
[----:B-1----:R-:W-:Y:S01]  /*01a0*/  UIMAD UR4, UR4, UR5, URZ ;  /* 0x00000005040472a4 */ /* 0x002fe2000f8e02ff */
[----:B0-----:R-:W-:-:S05]  /*01b0*/  VIADD R2, R9, 0xffffffe ;  /* 0x0ffffffe09027836 */ /* 0x001fca0000000000 */
[----:B------:R0:W1:Y:S01]  /*01c0*/  F2I.FTZ.U32.TRUNC.NTZ R3, R2 ;  /* 0x0000000200037305 */ /* 0x000062000021f000 */
[----:B--2---:R-:W-:Y:S02]  /*01d0*/  IMAD R13, R0, R5, UR4 ;  /* 0x00000004000d7e24 */ /* 0x004fe4000f8e0205 */
[----:B------:R-:W-:Y:S02]  /*01e0*/  VIADD R12, R5, -UR4 ;  /* 0x80000004050c7c36 */ /* 0x000fe40008000000 */
[----:B0-----:R-:W-:Y:S01]  /*01f0*/  IMAD.MOV.U32 R2, RZ, RZ, RZ ;  /* 0x000000ffff027224 */ /* 0x001fe200078e00ff */
[----:B------:R-:W-:Y:S01]  /*0200*/  SHF.R.S32.HI R15, RZ, 0x1f, R13 ;  /* 0x0000001fff0f7819 */ /* 0x000fe2000001140d */
[----:B-1----:R-:W-:-:S04]  /*0210*/  IMAD R11, R11, R3, RZ ;  /* 0x000000030b0b7224 */ /* 0x002fc800078e02ff */
[----:B------:R-:W-:-:S06]  /*0220*/  IMAD.HI.U32 R3, R3, R11, R2 ;  /* 0x0000000b03037227 */ /* 0x000fcc00078e0002 */
[----:B------:R-:W-:-:S05]  /*0230*/  IMAD.HI.U32 R3, R3, R4, RZ ;  /* 0x0000000403037227 */ /* 0x000fca00078e00ff */
[----:B------:R-:W-:-:S05]  /*0240*/  IADD3 R2, PT, PT, -R3, RZ, RZ ;  /* 0x000000ff03027210 */ /* 0x000fca0007ffe1ff */
[----:B------:R-:W-:-:S05]  /*0250*/  IMAD R4, R7, R2, R4 ;  /* 0x0000000207047224 */ /* 0x000fca00078e0204 */
[----:B------:R-:W-:-:S13]  /*0260*/  ISETP.GE.U32.AND P0, PT, R4, R7, PT ;  /* 0x000000070400720c */ /* 0x000fda0003f06070 */
[----:B------:R-:W-:Y:S02]  /*0270*/  @P0 IMAD.IADD R4, R4, 0x1, -R7 ;  /* 0x0000000104040824 */ /* 0x000fe400078e0a07 */
[----:B------:R-:W-:-:S03]  /*0280*/  @P0 VIADD R3, R3, 0x1 ;  /* 0x0000000103030836 */ /* 0x000fc60000000000 */
[----:B------:R-:W-:-:S13]  /*0290*/  ISETP.GE.U32.AND P1, PT, R4, R7, PT ;  /* 0x000000070400720c */ /* 0x000fda0003f26070 */
[----:B------:R-:W-:Y:S01]  /*02a0*/  @P1 VIADD R3, R3, 0x1 ;  /* 0x0000000103031836 */ /* 0x000fe20000000000 */
[----:B------:R-:W-:-:S05]  /*02b0*/  @!P2 LOP3.LUT R3, RZ, R7, RZ, 0x33, !PT ;  /* 0x00000007ff03a212 */ /* 0x000fca00078e33ff */
[----:B------:R-:W-:-:S05]  /*02c0*/  IMAD.IADD R2, R8, 0x1, R3 ;  /* 0x0000000108027824 */ /* 0x000fca00078e0203 */
[C---:B------:R-:W-:Y:S02]  /*02d0*/  LOP3.LUT R3, R2.reuse, 0x3, RZ, 0xc0, !PT ;  /* 0x0000000302037812 */ /* 0x040fe400078ec0ff */
[----:B------:R-:W-:Y:S02]  /*02e0*/  ISETP.GE.U32.AND P1, PT, R2, 0x3, PT ;  /* 0x000000030200780c */ /* 0x000fe40003f26070 */
[----:B------:R-:W-:-:S13]  /*02f0*/  ISETP.NE.AND P0, PT, R3, 0x3, PT ;  /* 0x000000030300780c */ /* 0x000fda0003f05270 */
[----:B------:R-:W-:Y:S05]  /*0300*/  @!P0 BRA `(.L_x_21) ;  /* 0x0000000000508947 */ /* 0x000fea0003800000 */
[----:B------:R-:W0:Y:S01]  /*0310*/  LDCU.64 UR8, c[0x0][0x380] ;  /* 0x00007000ff0877ac */ /* 0x000e220008000a00 */
[----:B------:R-:W-:Y:S01]  /*0320*/  IADD3 R3, P0, PT, R13, R6, RZ ;  /* 0x000000060d037210 */ /* 0x000fe20007f1e0ff */
[----:B------:R-:W-:Y:S02]  /*0330*/  VIADD R2, R2, 0x1 ;  /* 0x0000000102027836 */ /* 0x000fe40000000000 */
[----:B------:R-:W-:Y:S02]  /*0340*/  IMAD.MOV.U32 R14, RZ, RZ, RZ ;  /* 0x000000ffff0e7224 */ /* 0x000fe400078e00ff */
[----:B------:R-:W-:Y:S01]  /*0350*/  IMAD.X R8, RZ, RZ, R15, P0 ;  /* 0x000000ffff087224 */ /* 0x000fe200000e060f */
[----:B------:R-:W-:Y:S01]  /*0360*/  LOP3.LUT R2, R2, 0x3, RZ, 0xc0, !PT ;  /* 0x0000000302027812 */ /* 0x000fe200078ec0ff */
[----:B------:R-:W-:Y:S01]  /*0370*/  IMAD.MOV.U32 R18, RZ, RZ, R6 ;  /* 0x000000ffff127224 */ /* 0x000fe200078e0006 */
[----:B0-----:R-:W-:-:S04]  /*0380*/  LEA R4, P0, R3, UR8, 0x2 ;  /* 0x0000000803047c11 */ /* 0x001fc8000f8010ff */
[----:B------:R-:W-:Y:S02]  /*0390*/  LEA.HI.X R3, R3, UR9, R8, 0x2, P0 ;  /* 0x0000000903037c11 */ /* 0x000fe400080f1408 */
[----:B------:R-:W-:-:S07]  /*03a0*/  IADD3 R8, PT, PT, -R2, RZ, RZ ;  /* 0x000000ff02087210 */ /* 0x000fce0007ffe1ff */
.L_x_22:
[----:B------:R-:W-:Y:S01]  /*03b0*/  ISETP.GE.AND P0, PT, R18, R12, PT ;  /* 0x0000000c1200720c */ /* 0x000fe20003f06270 */
[----:B------:R-:W-:-:S12]  /*03c0*/  IMAD.MOV.U32 R5, RZ, RZ, R3 ;  /* 0x000000ffff057224 */ /* 0x000fd800078e0003 */
[----:B------:R0:W2:Y:S01]  /*03d0*/  @!P0 LDG.E R9, desc[UR6][R4.64] ;  /* 0x0000000604098981 */ /* 0x0000a2000c1e1900 */
[----:B------:R-:W-:Y:S02]  /*03e0*/  VIADD R8, R8, 0x1 ;  /* 0x0000000108087836 */ /* 0x000fe40000000000 */
[----:B------:R-:W-:-:S03]  /*03f0*/  IMAD.WIDE.U32 R2, R7, 0x4, R4 ;  /* 0x0000000407027825 */ /* 0x000fc600078e0004 */
[----:B------:R-:W-:Y:S01]  /*0400*/  ISETP.NE.AND P2, PT, R8, RZ, PT ;  /* 0x000000ff0800720c */ /* 0x000fe20003f45270 */
[----:B------:R-:W-:Y:S02]  /*0410*/  IMAD.IADD R18, R7, 0x1, R18 ;  /* 0x0000000107127824 */ /* 0x000fe400078e0212 */
[----:B0-----:R-:W-:Y:S02]  /*0420*/  IMAD.MOV.U32 R4, RZ, RZ, R2 ;  /* 0x000000ffff047224 */ /* 0x001fe400078e0002 */
[----:B--2---:R-:W-:-:S08]  /*0430*/  @!P0 FADD R14, R14, R9 ;  /* 0x000000090e0e8221 */ /* 0x004fd00000000000 */
[----:B------:R-:W-:Y:S05]  /*0440*/  @P2 BRA `(.L_x_22) ;  /* 0xfffffffc00d82947 */ /* 0x000fea000383ffff */
.L_x_21:
[----:B------:R-:W-:Y:S05]  /*0450*/  BSYNC.RECONVERGENT B1 ;  /* 0x0000000000017941 */ /* 0x000fea0003800200 */
.L_x_20:
[----:B------:R-:W-:Y:S05]  /*0460*/  @!P1 BRA `(.L_x_19) ;  /* 0x0000000000989947 */ /* 0x000fea0003800000 */
.L_x_23:
[----:B------:R-:W-:Y:S01]  /*0470*/  ISETP.GE.AND P3, PT, R18, R12, PT ;  /* 0x0000000c1200720c */ /* 0x000fe20003f66270 */
[----:B------:R-:W-:-:S05]  /*0480*/  IMAD.IADD R20, R7, 0x1, R18 ;  /* 0x0000000107147824 */ /* 0x000fca00078e0212 */
[----:B------:R-:W-:Y:S02]  /*0490*/  ISETP.GE.AND P2, PT, R20, R12, PT ;  /* 0x0000000c1400720c */ /* 0x000fe40003f46270 */
[----:B------:R-:W-:-:S04]  /*04a0*/  IADD3 R22, PT, PT, R7, R20, RZ ;  /* 0x0000001407167210 */ /* 0x000fc80007ffe0ff */
[----:B------:R-:W-:Y:S01]  /*04b0*/  ISETP.GE.AND P0, PT, R22, R12, PT ;  /* 0x0000000c1600720c */ /* 0x000fe20003f06270 */
[----:B------:R-:W0:Y:S01]  /*04c0*/  @!P3 LDC.64 R10, c[0x0][0x380] ;  /* 0x0000e000ff0abb82 */ /* 0x000e220000000a00 */
[----:B------:R-:W-:Y:S01]  /*04d0*/  IMAD.IADD R16, R7, 0x1, R22 ;  /* 0x0000000107107824 */ /* 0x000fe200078e0216 */
[----:B------:R-:W-:-:S04]  /*04e0*/  @!P3 IADD3 R18, P4, PT, R13, R18, RZ ;  /* 0x000000120d12b210 */ /* 0x000fc80007f9e0ff */
[----:B------:R-:W-:Y:S01]  /*04f0*/  ISETP.GE.AND P1, PT, R16, R12, PT ;  /* 0x0000000c1000720c */ /* 0x000fe20003f26270 */
[----:B------:R-:W-:Y:S01]  /*0500*/  @!P3 IMAD.X R19, RZ, RZ, R15, P4 ;  /* 0x000000ffff13b224 */ /* 0x000fe200020e060f */
[----:B------:R-:W1:Y:S01]  /*0510*/  @!P2 LDC.64 R8, c[0x0][0x380] ;  /* 0x0000e000ff08ab82 */ /* 0x000e620000000a00 */
[----:B------:R-:W-:-:S05]  /*0520*/  @!P2 IADD3 R17, P5, PT, R13, R20, RZ ;  /* 0x000000140d11a210 */ /* 0x000fca0007fbe0ff */
[----:B------:R-:W-:Y:S02]  /*0530*/  @!P2 IMAD.X R20, RZ, RZ, R15, P5 ;  /* 0x000000ffff14a224 */ /* 0x000fe400028e060f */
[----:B------:R-:W2:Y:S08]  /*0540*/  @!P0 LDC.64 R4, c[0x0][0x380] ;  /* 0x0000e000ff048b82 */ /* 0x000eb00000000a00 */
[----:B------:R-:W3:Y:S01]  /*0550*/  @!P1 LDC.64 R2, c[0x0][0x380] ;  /* 0x0000e000ff029b82 */ /* 0x000ee20000000a00 */
[----:B0-----:R-:W-:-:S04]  /*0560*/  @!P3 LEA R10, P4, R18, R10, 0x2 ;  /* 0x0000000a120ab211 */ /* 0x001fc800078810ff */
[----:B------:R-:W-:Y:S02]  /*0570*/  @!P3 LEA.HI.X R11, R18, R11, R19, 0x2, P4 ;  /* 0x0000000b120bb211 */ /* 0x000fe400020f1413 */
[----:B------:R-:W-:Y:S02]  /*0580*/  @!P0 IADD3 R18, P5, PT, R13, R22, RZ ;  /* 0x000000160d128210 */ /* 0x000fe40007fbe0ff */
[C---:B-1----:R-:W-:Y:S02]  /*0590*/  @!P2 LEA R8, P4, R17.reuse, R8, 0x2 ;  /* 0x000000081108a211 */ /* 0x042fe400078810ff */
[----:B------:R-:W4:Y:S01]  /*05a0*/  @!P3 LDG.E R11, desc[UR6][R10.64] ;  /* 0x000000060a0bb981 */ /* 0x000f22000c1e1900 */
[----:B------:R-:W-:Y:S01]  /*05b0*/  @!P0 IMAD.X R19, RZ, RZ, R15, P5 ;  /* 0x000000ffff138224 */ /* 0x000fe200028e060f */
[----:B------:R-:W-:Y:S02]  /*05c0*/  @!P2 LEA.HI.X R9, R17, R9, R20, 0x2, P4 ;  /* 0x000000091109a211 */ /* 0x000fe400020f1414 */
[----:B------:R-:W-:-:S02]  /*05d0*/  @!P1 IADD3 R17, P5, PT, R13, R16, RZ ;  /* 0x000000100d119210 */ /* 0x000fc40007fbe0ff */
[C---:B--2---:R-:W-:Y:S02]  /*05e0*/  @!P0 LEA R4, P4, R18.reuse, R4, 0x2 ;  /* 0x0000000412048211 */ /* 0x044fe400078810ff */
[----:B------:R-:W2:Y:S02]  /*05f0*/  @!P2 LDG.E R9, desc[UR6][R8.64] ;  /* 0x000000060809a981 */ /* 0x000ea4000c1e1900 */
[----:B------:R-:W-:Y:S02]  /*0600*/  @!P0 LEA.HI.X R5, R18, R5, R19, 0x2, P4 ;  /* 0x0000000512058211 */ /* 0x000fe400020f1413 */
[----:B------:R-:W-:Y:S02]  /*0610*/  @!P1 IADD3.X R18, PT, PT, RZ, R15, RZ, P5, !PT ;  /* 0x0000000fff129210 */ /* 0x000fe40002ffe4ff */
[C---:B---3--:R-:W-:Y:S02]  /*0620*/  @!P1 LEA R2, P4, R17.reuse, R2, 0x2 ;  /* 0x0000000211029211 */ /* 0x048fe400078810ff */
[----:B------:R-:W3:Y:S02]  /*0630*/  @!P0 LDG.E R5, desc[UR6][R4.64] ;  /* 0x0000000604058981 */ /* 0x000ee4000c1e1900 */
[----:B------:R-:W-:-:S06]  /*0640*/  @!P1 LEA.HI.X R3, R17, R3, R18, 0x2, P4 ;  /* 0x0000000311039211 */ /* 0x000fcc00020f1412 */
[----:B------:R-:W5:Y:S01]  /*0650*/  @!P1 LDG.E R3, desc[UR6][R2.64] ;  /* 0x0000000602039981 */ /* 0x000f62000c1e1900 */
[----:B------:R-:W-:Y:S02]  /*0660*/  IMAD.IADD R18, R7, 0x1, R16 ;  /* 0x0000000107127824 */ /* 0x000fe400078e0210 */
[----:B----4-:R-:W-:-:S04]  /*0670*/  @!P3 FADD R14, R14, R11 ;  /* 0x0000000b0e0eb221 */ /* 0x010fc80000000000 */
[----:B--2---:R-:W-:Y:S01]  /*0680*/  @!P2 FADD R14, R14, R9 ;  /* 0x000000090e0ea221 */ /* 0x004fe20000000000 */
[----:B------:R-:W-:-:S03]  /*0690*/  ISETP.GE.AND P2, PT, R18, UR10, PT ;  /* 0x0000000a12007c0c */ /* 0x000fc6000bf46270 */
[----:B---3--:R-:W-:-:S04]  /*06a0*/  @!P0 FADD R14, R14, R5 ;  /* 0x000000050e0e8221 */ /* 0x008fc80000000000 */
[----:B-----5:R-:W-:-:S06]  /*06b0*/  @!P1 FADD R14, R14, R3 ;  /* 0x000000030e0e9221 */ /* 0x020fcc0000000000 */
[----:B------:R-:W-:Y:S05]  /*06c0*/  @!P2 BRA `(.L_x_23) ;  /* 0xfffffffc0068a947 */ /* 0x000fea000383ffff */
.L_x_19:
[----:B------:R-:W-:Y:S05]  /*06d0*/  BSYNC.RECONVERGENT B0 ;  /* 0x0000000000007941 */ /* 0x000fea0003800200 */
.L_x_18:
[----:B------:R-:W0:Y:S01]  /*06e0*/  S2UR UR5, SR_CgaCtaId ;  /* 0x00000000000579c3 */ /* 0x000e220000008800 */
[----:B------:R-:W-:Y:S01]  /*06f0*/  UMOV UR4, 0x400 ;  /* 0x0000040000047882 */ /* 0x000fe20000000000 */
[----:B------:R-:W-:Y:S02]  /*0700*/  ISETP.GE.U32.AND P0, PT, R7, 0x40, PT ;  /* 0x000000400700780c */ /* 0x000fe40003f06070 */
[----:B------:R-:W-:Y:S01]  /*0710*/  ISETP.GT.U32.AND P1, PT, R6, 0x1f, PT ;  /* 0x0000001f0600780c */ /* 0x000fe20003f24070 */
[----:B0-----:R-:W-:-:S06]  /*0720*/  ULEA UR4, UR5, UR4, 0x18 ;  /* 0x0000000405047291 */ /* 0x001fcc000f8ec0ff */
[----:B------:R-:W-:-:S05]  /*0730*/  LEA R3, R6, UR4, 0x2 ;  /* 0x0000000406037c11 */ /* 0x000fca000f8e10ff */
[----:B------:R0:W-:Y:S01]  /*0740*/  STS [R3], R14 ;  /* 0x0000000e03007388 */ /* 0x0001e20000000800 */
[----:B------:R-:W-:Y:S06]  /*0750*/  BAR.SYNC.DEFER_BLOCKING 0x0 ;  /* 0x0000000000007b1d */ /* 0x000fec0000010000 */
[----:B------:R-:W-:Y:S05]  /*0760*/  @!P0 BRA `(.L_x_24) ;  /* 0x00000000002c8947 */ /* 0x000fea0003800000 */
.L_x_25:
[----:B------:R-:W-:-:S04]  /*0770*/  SHF.R.U32.HI R8, RZ, 0x1, R7 ;  /* 0x00000001ff087819 */ /* 0x000fc80000011607 */
[----:B------:R-:W-:-:S13]  /*0780*/  ISETP.GE.U32.AND P0, PT, R6, R8, PT ;  /* 0x000000080600720c */ /* 0x000fda0003f06070 */
[----:B------:R-:W-:Y:S01]  /*0790*/  @!P0 IMAD R2, R8, 0x4, R3 ;  /* 0x0000000408028824 */ /* 0x000fe200078e0203 */
[----:B------:R-:W-:Y:S05]  /*07a0*/  @!P0 LDS R5, [R3] ;  /* 0x0000000003058984 */ /* 0x000fea0000000800 */
[----:B------:R-:W1:Y:S02]  /*07b0*/  @!P0 LDS R2, [R2] ;  /* 0x0000000002028984 */ /* 0x000e640000000800 */
[----:B-1----:R-:W-:-:S05]  /*07c0*/  @!P0 FADD R4, R2, R5 ;  /* 0x0000000502048221 */ /* 0x002fca0000000000 */
[----:B------:R1:W-:Y:S01]  /*07d0*/  @!P0 STS [R3], R4 ;  /* 0x0000000403008388 */ /* 0x0003e20000000800 */
[----:B------:R-:W-:Y:S01]  /*07e0*/  BAR.SYNC.DEFER_BLOCKING 0x0 ;  /* 0x0000000000007b1d */ /* 0x000fe20000010000 */
[----:B------:R-:W-:Y:S01]  /*07f0*/  ISETP.GT.U32.AND P0, PT, R7, 0x7f, PT ;  /* 0x0000007f0700780c */ /* 0x000fe20003f04070 */
[----:B------:R-:W-:-:S12]  /*0800*/  IMAD.MOV.U32 R7, RZ, RZ, R8 ;  /* 0x000000ffff077224 */ /* 0x000fd800078e0008 */
[----:B-1----:R-:W-:Y:S05]  /*0810*/  @P0 BRA `(.L_x_25) ;  /* 0xfffffffc00d40947 */ /* 0x002fea000383ffff */
.L_x_24:
[----:B------:R-:W-:Y:S05]  /*0820*/  @P1 EXIT ;  /* 0x000000000000194d */ /* 0x000fea0003800000 */
[----:B0-----:R-:W0:Y:S01]  /*0830*/  LDS R3, [R3] ;  /* 0x0000000003037984 */ /* 0x001e220000000800 */
[----:B------:R-:W-:-:S03]  /*0840*/  ISETP.NE.AND P0, PT, R6, RZ, PT ;  /* 0x000000ff0600720c */ /* 0x000fc60003f05270 */
[----:B0-----:R-:W0:Y:S02]  /*0850*/  SHFL.DOWN PT, R2, R3, 0x10, 0x1f ;  /* 0x0a001f0003027f89 */ /* 0x001e2400000e0000 */
[----:B0-----:R-:W-:-:S05]  /*0860*/  FADD R2, R3, R2 ;  /* 0x0000000203027221 */ /* 0x001fca0000000000 */
[----:B------:R-:W0:Y:S02]  /*0870*/  SHFL.DOWN PT, R5, R2, 0x8, 0x1f ;  /* 0x09001f0002057f89 */ /* 0x000e2400000e0000 */
[----:B0-----:R-:W-:-:S05]  /*0880*/  FADD R5, R2, R5 ;  /* 0x0000000502057221 */ /* 0x001fca0000000000 */
[----:B------:R-:W0:Y:S02]  /*0890*/  SHFL.DOWN PT, R4, R5, 0x4, 0x1f ;  /* 0x08801f0005047f89 */ /* 0x000e2400000e0000 */
[----:B0-----:R-:W-:-:S05]  /*08a0*/  FADD R4, R5, R4 ;  /* 0x0000000405047221 */ /* 0x001fca0000000000 */
[----:B------:R-:W0:Y:S02]  /*08b0*/  SHFL.DOWN PT, R7, R4, 0x2, 0x1f ;  /* 0x08401f0004077f89 */ /* 0x000e2400000e0000 */
[----:B0-----:R-:W-:-:S05]  /*08c0*/  FADD R7, R4, R7 ;  /* 0x0000000704077221 */ /* 0x001fca0000000000 */
[----:B------:R0:W1:Y:S01]  /*08d0*/  SHFL.DOWN PT, R6, R7, 0x1, 0x1f ;  /* 0x08201f0007067f89 */ /* 0x00006200000e0000 */
[----:B------:R-:W-:Y:S05]  /*08e0*/  @P0 EXIT ;  /* 0x000000000000094d */ /* 0x000fea0003800000 */
[----:B------:R-:W2:Y:S01]  /*08f0*/  LDC.64 R2, c[0x0][0x388] ;  /* 0x0000e200ff027b82 */ /* 0x000ea20000000a00 */
[----:B01----:R-:W-:Y:S01]  /*0900*/  FADD R7, R7, R6 ;  /* 0x0000000607077221 */ /* 0x003fe20000000000 */
[----:B--2---:R-:W-:-:S05]  /*0910*/  IMAD.WIDE.U32 R2, R0, 0x4, R2 ;  /* 0x0000000400027825 */ /* 0x004fca00078e0002 */
[----:B------:R-:W-:Y:S01]  /*0920*/  REDG.E.ADD.F32.FTZ.RN.STRONG.GPU desc[UR6][R2.64], R7 ;  /* 0x00000007020079a6 */ /* 0x000fe2000c12f306 */
[----:B------:R-:W-:Y:S05]  /*0930*/  EXIT ;  /* 0x000000000000794d */ /* 0x000fea0003800000 */
.L_x_26:
        /* <DEDUP_REMOVED lines=12> */
.L_x_66:


//--------------------- .text._Z13sum_v4_kernelILi2EEvPKfPfiii --------------------------
	.section	.text._Z13sum_v4_kernelILi2EEvPKfPfiii,"ax",@progbits
	.align	128
        .global         _Z13sum_v4_kernelILi2EEvPKfPfiii
        .type           _Z13sum_v4_kernelILi2EEvPKfPfiii,@function
        .size           _Z13sum_v4_kernelILi2EEvPKfPfiii,(.L_x_67 - _Z13sum_v4_kernelILi2EEvPKfPfiii)
        .other          _Z13sum_v4_kernelILi2EEvPKfPfiii,@"STO_CUDA_ENTRY STV_DEFAULT"
_Z13sum_v4_kernelILi2EEvPKfPfiii:
.text._Z13sum_v4_kernelILi2EEvPKfPfiii:
        /* <DEDUP_REMOVED lines=59> */
.L_x_31:
        /* <DEDUP_REMOVED lines=10> */
.L_x_30:
[----:B------:R-:W-:Y:S05]  /*0450*/  BSYNC.RECONVERGENT B1 ;  /* 0x0000000000017941 */ /* 0x000fea0003800200 */
.L_x_29:
[----:B------:R-:W-:Y:S05]  /*0460*/  @!P1 BRA `(.L_x_28) ;  /* 0x0000000000989947 */ /* 0x000fea0003800000 */
.L_x_32:
        /* <DEDUP_REMOVED lines=38> */
.L_x_28:
[----:B------:R-:W-:Y:S05]  /*06d0*/  BSYNC.RECONVERGENT B0 ;  /* 0x0000000000007941 */ /* 0x000fea0003800200 */
.L_x_27:
        /* <DEDUP_REMOVED lines=9> */
.L_x_34:
        /* <DEDUP_REMOVED lines=11> */
.L_x_33:
[----:B------:R-:W-:Y:S05]  /*0820*/  @P1 EXIT ;  /* 0x000000000000194d */ /* 0x000fea0003800000 */
[----:B------:R-:W-:Y:S01]  /*0830*/  LDS R2, [R5+0x40] ;  /* 0x0000400005027984 */ /* 0x000fe20000000800 */
[----:B------:R-:W-:-:S03]  /*0840*/  ISETP.NE.AND P0, PT, R6, RZ, PT ;  /* 0x000000ff0600720c */ /* 0x000fc60003f05270 */
[----:B------:R-:W1:Y:S02]  /*0850*/  LDS R3, [R5] ;  /* 0x0000000005037984 */ /* 0x000e640000000800 */
[----:B-1----:R-:W-:-:S05]  /*0860*/  FADD R2, R2, R3 ;  /* 0x0000000302027221 */ /* 0x002fca0000000000 */
[----:B------:R-:W-:Y:S01]  /*0870*/  STS [R5], R2 ;  /* 0x0000000205007388 */ /* 0x000fe20000000800 */
[----:B------:R-:W-:-:S03]  /*0880*/  NOP ;  /* 0x0000000000007918 */ /* 0x000fc60000000000 */
[----:B------:R-:W-:Y:S04]  /*0890*/  LDS R3, [R5+0x20] ;  /* 0x0000200005037984 */ /* 0x000fe80000000800 */
        /* <DEDUP_REMOVED lines=17> */
[----:B------:R1:W-:Y:S01]  /*09b0*/  STS [R5], R4 ;  /* 0x0000000405007388 */ /* 0x0003e20000000800 */
[----:B------:R-:W-:Y:S01]  /*09c0*/  NOP ;  /* 0x0000000000007918 */ /* 0x000fe20000000000 */
[----:B------:R-:W-:Y:S05]  /*09d0*/  @P0 EXIT ;  /* 0x000000000000094d */ /* 0x000fea0003800000 */
[----:B01----:R-:W0:Y:S01]  /*09e0*/  LDS R5, [R5] ;  /* 0x0000000005057984 */ /* 0x003e220000000800 */
[----:B------:R-:W1:Y:S02]  /*09f0*/  LDC.64 R2, c[0x0][0x388] ;  /* 0x0000e200ff027b82 */ /* 0x000e640000000a00 */
[----:B-1----:R-:W-:-:S05]  /*0a00*/  IMAD.WIDE.U32 R2, R0, 0x4, R2 ;  /* 0x0000000400027825 */ /* 0x002fca00078e0002 */
[----:B0-----:R-:W-:Y:S01]  /*0a10*/  REDG.E.ADD.F32.FTZ.RN.STRONG.GPU desc[UR6][R2.64], R5 ;  /* 0x00000005020079a6 */ /* 0x001fe2000c12f306 */
[----:B------:R-:W-:Y:S05]  /*0a20*/  EXIT ;  /* 0x000000000000794d */ /* 0x000fea0003800000 */
.L_x_35:
        /* <DEDUP_REMOVED lines=13> */
.L_x_67:


//--------------------- .text._Z13sum_v4_kernelILi1EEvPKfPfiii --------------------------
	.section	.text._Z13sum_v4_kernelILi1EEvPKfPfiii,"ax",@progbits
	.align	128
        .global         _Z13sum_v4_kernelILi1EEvPKfPfiii
        .type           _Z13sum_v4_kernelILi1EEvPKfPfiii,@function
        .size           _Z13sum_v4_kernelILi1EEvPKfPfiii,(.L_x_68 - _Z13sum_v4_kernelILi1EEvPKfPfiii)
        .other          _Z13sum_v4_kernelILi1EEvPKfPfiii,@"STO_CUDA_ENTRY STV_DEFAULT"
_Z13sum_v4_kernelILi1EEvPKfPfiii:
.text._Z13sum_v4_kernelILi1EEvPKfPfiii:
        /* <DEDUP_REMOVED lines=59> */
.L_x_40:
        /* <DEDUP_REMOVED lines=10> */
.L_x_39:
[----:B------:R-:W-:Y:S05]  /*0450*/  BSYNC.RECONVERGENT B1 ;  /* 0x0000000000017941 */ /* 0x000fea0003800200 */
.L_x_38:
[----:B------:R-:W-:Y:S05]  /*0460*/  @!P1 BRA `(.L_x_37) ;  /* 0x0000000000989947 */ /* 0x000fea0003800000 */
.L_x_41:
        /* <DEDUP_REMOVED lines=38> */
.L_x_37:
[----:B------:R-:W-:Y:S05]  /*06d0*/  BSYNC.RECONVERGENT B0 ;  /* 0x0000000000007941 */ /* 0x000fea0003800200 */
.L_x_36:
        /* <DEDUP_REMOVED lines=9> */
.L_x_43:
        /* <DEDUP_REMOVED lines=11> */
.L_x_42:
[----:B------:R-:W-:Y:S05]  /*0820*/  @P1 EXIT ;  /* 0x000000000000194d */ /* 0x000fea0003800000 */
[----:B------:R-:W-:Y:S01]  /*0830*/  LDS R2, [R3+0x40] ;  /* 0x0000400003027984 */ /* 0x000fe20000000800 */
[----:B------:R-:W-:-:S03]  /*0840*/  ISETP.NE.AND P0, PT, R6, RZ, PT ;  /* 0x000000ff0600720c */ /* 0x000fc60003f05270 */
[----:B------:R-:W1:Y:S02]  /*0850*/  LDS R5, [R3] ;  /* 0x0000000003057984 */ /* 0x000e640000000800 */
[----:B-1----:R-:W-:-:S05]  /*0860*/  FADD R2, R2, R5 ;  /* 0x0000000502027221 */ /* 0x002fca0000000000 */
[----:B------:R-:W-:Y:S04]  /*0870*/  STS [R3], R2 ;  /* 0x0000000203007388 */ /* 0x000fe80000000800 */
[----:B------:R-:W-:Y:S04]  /*0880*/  LDS R4, [R3+0x20] ;  /* 0x0000200003047984 */ /* 0x000fe80000000800 */
        /* <DEDUP_REMOVED lines=14> */
[----:B------:R1:W-:Y:S04]  /*0970*/  STS [R3], R2 ;  /* 0x0000000203007388 */ /* 0x0003e80000000800 */
[----:B------:R1:W2:Y:S01]  /*0980*/  LDS R5, [R3] ;  /* 0x0000000003057984 */ /* 0x0002a20000000800 */
[----:B------:R-:W-:Y:S05]  /*0990*/  @P0 EXIT ;  /* 0x000000000000094d */ /* 0x000fea0003800000 */
[----:B01----:R-:W0:Y:S02]  /*09a0*/  LDC.64 R2, c[0x0][0x388] ;  /* 0x0000e200ff027b82 */ /* 0x003e240000000a00 */
[----:B0-----:R-:W-:-:S05]  /*09b0*/  IMAD.WIDE.U32 R2, R0, 0x4, R2 ;  /* 0x0000000400027825 */ /* 0x001fca00078e0002 */
[----:B--2---:R-:W-:Y:S01]  /*09c0*/  REDG.E.ADD.F32.FTZ.RN.STRONG.GPU desc[UR6][R2.64], R5 ;  /* 0x00000005020079a6 */ /* 0x004fe2000c12f306 */
[----:B------:R-:W-:Y:S05]  /*09d0*/  EXIT ;  /* 0x000000000000794d */ /* 0x000fea0003800000 */
.L_x_44:
        /* <DEDUP_REMOVED lines=10> */
.L_x_68:


//--------------------- .text._Z13sum_v3_kernelPKfPfiii --------------------------
	.section	.text._Z13sum_v3_kernelPKfPfiii,"ax",@progbits
	.align	128
        .global         _Z13sum_v3_kernelPKfPfiii
        .type           _Z13sum_v3_kernelPKfPfiii,@function
        .size           _Z13sum_v3_kernelPKfPfiii,(.L_x_69 - _Z13sum_v3_kernelPKfPfiii)
        .other          _Z13sum_v3_kernelPKfPfiii,@"STO_CUDA_ENTRY STV_DEFAULT"
_Z13sum_v3_kernelPKfPfiii:
.text._Z13sum_v3_kernelPKfPfiii:
        /* <DEDUP_REMOVED lines=13> */
[C-C-:B------:R-:W-:Y:S01]  /*00d0*/  IMAD.IADD R4, R7.reuse, 0x1, R6.reuse ;  /* 0x0000000107047824 */ /* 0x140fe200078e0206 */
[----:B------:R-:W-:Y:S01]  /*00e0*/  ISETP.NE.U32.AND P2, PT, R7, RZ, PT ;  /* 0x000000ff0700720c */ /* 0x000fe20003f45070 */
[----:B------:R-:W-:Y:S01]  /*00f0*/  IMAD.MOV R11, RZ, RZ, -R7 ;  /* 0x000000ffff0b7224 */ /* 0x000fe200078e0a07 */
[----:B------:R-:W1:Y:S01]  /*0100*/  S2UR UR4, SR_CTAID.X ;  /* 0x00000000000479c3 */ /* 0x000e620000002500 */
[----:B------:R-:W-:Y:S01]  /*0110*/  BSSY.RECONVERGENT B1, `(.L_x_47) ;  /* 0x0000034000017945 */ /* 0x000fe20003800200 */
[C---:B------:R-:W-:Y:S01]  /*0120*/  ISETP.GE.U32.AND P0, PT, R4.reuse, UR5, PT ;  /* 0x0000000504007c0c */ /* 0x040fe2000bf06070 */
[----:B------:R-:W-:Y:S01]  /*0130*/  HFMA2 R14, -RZ, RZ, 0, 0 ;  /* 0x00000000ff0e7431 */ /* 0x000fe200000001ff */
[----:B------:R-:W-:Y:S01]  /*0140*/  VIMNMX.U32 R5, PT, PT, R4, UR5, !PT ;  /* 0x0000000504057c48 */ /* 0x000fe2000ffe0000 */
[----:B------:R-:W-:Y:S01]  /*0150*/  IMAD.MOV.U32 R18, RZ, RZ, R6 ;  /* 0x000000ffff127224 */ /* 0x000fe200078e0006 */
[----:B------:R-:W-:-:S04]  /*0160*/  SEL R8, RZ, 0x1, P0 ;  /* 0x00000001ff087807 */ /* 0x000fc80000000000 */
        /* <DEDUP_REMOVED lines=12> */
[----:B------:R-:W-:-:S04]  /*0230*/  IMAD.HI.U32 R3, R3, R4, RZ ;  /* 0x0000000403037227 */ /* 0x000fc800078e00ff */
[----:B------:R-:W-:-:S04]  /*0240*/  IMAD.MOV R2, RZ, RZ, -R3 ;  /* 0x000000ffff027224 */ /* 0x000fc800078e0a03 */
        /* <DEDUP_REMOVED lines=20> */
[----:B------:R-:W-:Y:S01]  /*0390*/  LEA.HI.X R3, R3, UR9, R8, 0x2, P0 ;  /* 0x0000000903037c11 */ /* 0x000fe200080f1408 */
[----:B------:R-:W-:-:S08]  /*03a0*/  IMAD.MOV R8, RZ, RZ, -R2 ;  /* 0x000000ffff087224 */ /* 0x000fd000078e0a02 */
.L_x_49:
[----:B------:R-:W-:Y:S02]  /*03b0*/  ISETP.GE.AND P0, PT, R18, R12, PT ;  /* 0x0000000c1200720c */ /* 0x000fe40003f06270 */
[----:B------:R-:W-:-:S11]  /*03c0*/  MOV R5, R3 ;  /* 0x0000000300057202 */ /* 0x000fd60000000f00 */
        /* <DEDUP_REMOVED lines=8> */
.L_x_48:
[----:B------:R-:W-:Y:S05]  /*0450*/  BSYNC.RECONVERGENT B1 ;  /* 0x0000000000017941 */ /* 0x000fea0003800200 */
.L_x_47:
[----:B------:R-:W-:Y:S05]  /*0460*/  @!P1 BRA `(.L_x_46) ;  /* 0x0000000000989947 */ /* 0x000fea0003800000 */
.L_x_50:
[----:B------:R-:W-:Y:S01]  /*0470*/  ISETP.GE.AND P3, PT, R18, R12, PT ;  /* 0x0000000c1200720c */ /* 0x000fe20003f66270 */
[----:B------:R-:W-:-:S04]  /*0480*/  IMAD.IADD R20, R7, 0x1, R18 ;  /* 0x0000000107147824 */ /* 0x000fc800078e0212 */
[----:B------:R-:W-:Y:S01]  /*0490*/  IMAD.IADD R22, R7, 0x1, R20 ;  /* 0x0000000107167824 */ /* 0x000fe200078e0214 */
[----:B------:R-:W-:-:S03]  /*04a0*/  ISETP.GE.AND P2, PT, R20, R12, PT ;  /* 0x0000000c1400720c */ /* 0x000fc60003f46270 */
[----:B------:R-:W-:Y:S01]  /*04b0*/  IMAD.IADD R16, R7, 0x1, R22 ;  /* 0x0000000107107824 */ /* 0x000fe200078e0216 */
[----:B------:R-:W-:-:S03]  /*04c0*/  ISETP.GE.AND P0, PT, R22, R12, PT ;  /* 0x0000000c1600720c */ /* 0x000fc60003f06270 */
[----:B------:R-:W0:Y:S01]  /*04d0*/  @!P3 LDC.64 R10, c[0x0][0x380] ;  /* 0x0000e000ff0abb82 */ /* 0x000e220000000a00 */
[----:B------:R-:W-:Y:S02]  /*04e0*/  ISETP.GE.AND P1, PT, R16, R12, PT ;  /* 0x0000000c1000720c */ /* 0x000fe40003f26270 */
[----:B------:R-:W-:-:S03]  /*04f0*/  @!P3 IADD3 R18, P4, PT, R13, R18, RZ ;  /* 0x000000120d12b210 */ /* 0x000fc60007f9e0ff */
[----:B------:R-:W-:Y:S02]  /*0500*/  @!P2 IADD3 R17, P5, PT, R13, R20, RZ ;  /* 0x000000140d11a210 */ /* 0x000fe40007fbe0ff */
[----:B------:R-:W1:Y:S01]  /*0510*/  @!P2 LDC.64 R8, c[0x0][0x380] ;  /* 0x0000e000ff08ab82 */ /* 0x000e620000000a00 */
[----:B------:R-:W-:Y:S01]  /*0520*/  @!P3 IMAD.X R19, RZ, RZ, R15, P4 ;  /* 0x000000ffff13b224 */ /* 0x000fe200020e060f */
[----:B------:R-:W-:-:S06]  /*0530*/  @!P2 IADD3.X R20, PT, PT, RZ, R15, RZ, P5, !PT ;  /* 0x0000000fff14a210 */ /* 0x000fcc0002ffe4ff */
        /* <DEDUP_REMOVED lines=12> */
[----:B------:R-:W-:Y:S01]  /*0600*/  @!P0 LEA.HI.X R5, R18, R5, R19, 0x2, P4 ;  /* 0x0000000512058211 */ /* 0x000fe200020f1413 */
[----:B------:R-:W-:Y:S01]  /*0610*/  @!P1 IMAD.X R18, RZ, RZ, R15, P5 ;  /* 0x000000ffff129224 */ /* 0x000fe200028e060f */
[----:B---3--:R-:W-:-:S04]  /*0620*/  @!P1 LEA R2, P4, R17, R2, 0x2 ;  /* 0x0000000211029211 */ /* 0x008fc800078810ff */
[----:B------:R-:W3:Y:S01]  /*0630*/  @!P0 LDG.E R5, desc[UR6][R4.64] ;  /* 0x0000000604058981 */ /* 0x000ee2000c1e1900 */
        /* <DEDUP_REMOVED lines=9> */
.L_x_46:
[----:B------:R-:W-:Y:S05]  /*06d0*/  BSYNC.RECONVERGENT B0 ;  /* 0x0000000000007941 */ /* 0x000fea0003800200 */
.L_x_45:
[----:B------:R-:W0:Y:S01]  /*06e0*/  S2UR UR5, SR_CgaCtaId ;  /* 0x00000000000579c3 */ /* 0x000e220000008800 */
[----:B------:R-:W-:Y:S01]  /*06f0*/  UMOV UR4, 0x400 ;  /* 0x0000040000047882 */ /* 0x000fe20000000000 */
[----:B------:R-:W-:Y:S02]  /*0700*/  ISETP.GE.U32.AND P0, PT, R7, 0x2, PT ;  /* 0x000000020700780c */ /* 0x000fe40003f06070 */
[----:B------:R-:W-:Y:S01]  /*0710*/  ISETP.NE.AND P1, PT, R6, RZ, PT ;  /* 0x000000ff0600720c */ /* 0x000fe20003f25270 */
[----:B0-----:R-:W-:-:S06]  /*0720*/  ULEA UR4, UR5, UR4, 0x18 ;  /* 0x0000000405047291 */ /* 0x001fcc000f8ec0ff */
[----:B------:R-:W-:-:S05]  /*0730*/  LEA R3, R6, UR4, 0x2 ;  /* 0x0000000406037c11 */ /* 0x000fca000f8e10ff */
[----:B------:R0:W-:Y:S01]  /*0740*/  STS [R3], R14 ;  /* 0x0000000e03007388 */ /* 0x0001e20000000800 */
[----:B------:R-:W-:Y:S06]  /*0750*/  BAR.SYNC.DEFER_BLOCKING 0x0 ;  /* 0x0000000000007b1d */ /* 0x000fec0000010000 */
[----:B------:R-:W-:Y:S05]  /*0760*/  @!P0 BRA `(.L_x_51) ;  /* 0x00000000002c8947 */ /* 0x000fea0003800000 */
.L_x_52:
        /* <DEDUP_REMOVED lines=11> */
.L_x_51:
[----:B------:R-:W-:Y:S05]  /*0820*/  @P1 EXIT ;  /* 0x000000000000194d */ /* 0x000fea0003800000 */
[----:B------:R-:W1:Y:S01]  /*0830*/  S2UR UR5, SR_CgaCtaId ;  /* 0x00000000000579c3 */ /* 0x000e620000008800 */
[----:B------:R-:W-:-:S07]  /*0840*/  UMOV UR4, 0x400 ;  /* 0x0000040000047882 */ /* 0x000fce0000000000 */
[----:B0-----:R-:W0:Y:S01]  /*0850*/  LDC.64 R2, c[0x0][0x388] ;  /* 0x0000e200ff027b82 */ /* 0x001e220000000a00 */
[----:B-1----:R-:W-:Y:S01]  /*0860*/  ULEA UR4, UR5, UR4, 0x18 ;  /* 0x0000000405047291 */ /* 0x002fe2000f8ec0ff */
[----:B0-----:R-:W-:-:S08]  /*0870*/  IMAD.WIDE.U32 R2, R0, 0x4, R2 ;  /* 0x0000000400027825 */ /* 0x001fd000078e0002 */
[----:B------:R-:W0:Y:S04]  /*0880*/  LDS R5, [UR4] ;  /* 0x00000004ff057984 */ /* 0x000e280008000800 */
[----:B0-----:R-:W-:Y:S01]  /*0890*/  REDG.E.ADD.F32.FTZ.RN.STRONG.GPU desc[UR6][R2.64], R5 ;  /* 0x00000005020079a6 */ /* 0x001fe2000c12f306 */
[----:B------:R-:W-:Y:S05]  /*08a0*/  EXIT ;  /* 0x000000000000794d */ /* 0x000fea0003800000 */
.L_x_53:
        /* <DEDUP_REMOVED lines=13> */
.L_x_69:


//--------------------- .text._Z13sum_v2_kernelPKfPfii --------------------------
	.section	.text._Z13sum_v2_kernelPKfPfii,"ax",@progbits
	.align	128
        .global         _Z13sum_v2_kernelPKfPfii
        .type           _Z13sum_v2_kernelPKfPfii,@function
        .size           _Z13sum_v2_kernelPKfPfii,(.L_x_70 - _Z13sum_v2_kernelPKfPfii)
        .other          _Z13sum_v2_kernelPKfPfii,@"STO_CUDA_ENTRY STV_DEFAULT"
_Z13sum_v2_kernelPKfPfii:
.text._Z13sum_v2_kernelPKfPfii:
[----:B------:R-:W-:Y:S01]  /*0000*/  LDC R1, c[0x0][0x37c] ;  /* 0x0000df00ff017b82 */ /* 0x000fe20000000800 */
[----:B------:R-:W0:Y:S01]  /*0010*/  S2R R6, SR_TID.X ;  /* 0x0000000000067919 */ /* 0x000e220000002100 */
[----:B------:R-:W0:Y:S01]  /*0020*/  LDCU UR8, c[0x0][0x360] ;  /* 0x00006c00ff0877ac */ /* 0x000e220008000800 */
[----:B------:R-:W0:Y:S01]  /*0030*/  S2R R3, SR_CTAID.X ;  /* 0x0000000000037919 */ /* 0x000e220000002500 */
[----:B------:R-:W1:Y:S01]  /*0040*/  LDCU UR4, c[0x0][0x394] ;  /* 0x00007280ff0477ac */ /* 0x000e620008000800 */
[----:B------:R-:W2:Y:S01]  /*0050*/  S2R R7, SR_CTAID.Y ;  /* 0x0000000000077919 */ /* 0x000ea20000002600 */
[----:B------:R-:W3:Y:S01]  /*0060*/  LDCU.64 UR6, c[0x0][0x358] ;  /* 0x00006b00ff0677ac */ /* 0x000ee20008000a00 */
[----:B0-----:R-:W-:-:S05]  /*0070*/  IMAD R0, R3, UR8, R6 ;  /* 0x0000000803007c24 */ /* 0x001fca000f8e0206 */
[----:B-1----:R-:W-:-:S13]  /*0080*/  ISETP.GE.AND P0, PT, R0, UR4, PT ;  /* 0x0000000400007c0c */ /* 0x002fda000bf06270 */
[----:B------:R-:W0:Y:S01]  /*0090*/  @!P0 LDC.64 R4, c[0x0][0x380] ;  /* 0x0000e000ff048b82 */ /* 0x000e220000000a00 */
[----:B--2---:R-:W-:Y:S01]  /*00a0*/  @!P0 IMAD R3, R7, UR4, RZ ;  /* 0x0000000407038c24 */ /* 0x004fe2000f8e02ff */
[----:B------:R-:W-:-:S04]  /*00b0*/  @!P0 SHF.R.S32.HI R2, RZ, 0x1f, R0 ;  /* 0x0000001fff028819 */ /* 0x000fc80000011400 */
[----:B------:R-:W-:-:S04]  /*00c0*/  @!P0 IADD3 R0, P1, PT, R0, R3, RZ ;  /* 0x0000000300008210 */ /* 0x000fc80007f3e0ff */
[----:B------:R-:W-:Y:S02]  /*00d0*/  @!P0 LEA.HI.X.SX32 R3, R3, R2, 0x1, P1 ;  /* 0x0000000203038211 */ /* 0x000fe400008f0eff */
[----:B0-----:R-:W-:Y:S01]  /*00e0*/  @!P0 LEA R2, P1, R0, R4, 0x2 ;  /* 0x0000000400028211 */ /* 0x001fe200078210ff */
[----:B------:R-:W-:-:S03]  /*00f0*/  IMAD.MOV.U32 R4, RZ, RZ, RZ ;  /* 0x000000ffff047224 */ /* 0x000fc600078e00ff */
[----:B------:R-:W-:-:S05]  /*0100*/  @!P0 LEA.HI.X R3, R0, R5, R3, 0x2, P1 ;  /* 0x0000000500038211 */ /* 0x000fca00008f1403 */
[----:B---3--:R-:W2:Y:S01]  /*0110*/  @!P0 LDG.E R4, desc[UR6][R2.64] ;  /* 0x0000000602048981 */ /* 0x008ea2000c1e1900 */
[----:B------:R-:W0:Y:S01]  /*0120*/  S2UR UR5, SR_CgaCtaId ;  /* 0x00000000000579c3 */ /* 0x000e220000008800 */
[----:B------:R-:W-:Y:S01]  /*0130*/  IMAD.U32 R0, RZ, RZ, UR8 ;  /* 0x00000008ff007e24 */ /* 0x000fe2000f8e00ff */
[----:B------:R-:W-:Y:S01]  /*0140*/  UMOV UR4, 0x400 ;  /* 0x0000040000047882 */ /* 0x000fe20000000000 */
[----:B------:R-:W-:-:S03]  /*0150*/  ISETP.NE.AND P0, PT, R6, RZ, PT ;  /* 0x000000ff0600720c */ /* 0x000fc60003f05270 */
[----:B------:R-:W-:Y:S01]  /*0160*/  ISETP.GE.U32.AND P1, PT, R0, 0x2, PT ;  /* 0x000000020000780c */ /* 0x000fe20003f26070 */
[----:B0-----:R-:W-:-:S06]  /*0170*/  ULEA UR4, UR5, UR4, 0x18 ;  /* 0x0000000405047291 */ /* 0x001fcc000f8ec0ff */
[----:B------:R-:W-:-:S05]  /*0180*/  LEA R5, R6, UR4, 0x2 ;  /* 0x0000000406057c11 */ /* 0x000fca000f8e10ff */
[----:B--2---:R0:W-:Y:S01]  /*0190*/  STS [R5], R4 ;  /* 0x0000000405007388 */ /* 0x0041e20000000800 */
[----:B------:R-:W-:Y:S06]  /*01a0*/  BAR.SYNC.DEFER_BLOCKING 0x0 ;  /* 0x0000000000007b1d */ /* 0x000fec0000010000 */
[----:B------:R-:W-:Y:S05]  /*01b0*/  @!P1 BRA `(.L_x_54) ;  /* 0x00000000002c9947 */ /* 0x000fea0003800000 */
.L_x_55:
[----:B------:R-:W-:-:S04]  /*01c0*/  SHF.R.U32.HI R8, RZ, 0x1, R0 ;  /* 0x00000001ff087819 */ /* 0x000fc80000011600 */
[----:B------:R-:W-:-:S13]  /*01d0*/  ISETP.GE.U32.AND P1, PT, R6, R8, PT ;  /* 0x000000080600720c */ /* 0x000fda0003f26070 */
[----:B------:R-:W-:Y:S01]  /*01e0*/  @!P1 IMAD R2, R8, 0x4, R5 ;  /* 0x0000000408029824 */ /* 0x000fe200078e0205 */
[----:B------:R-:W-:Y:S05]  /*01f0*/  @!P1 LDS R3, [R5] ;  /* 0x0000000005039984 */ /* 0x000fea0000000800 */
[----:B------:R-:W0:Y:S02]  /*0200*/  @!P1 LDS R2, [R2] ;  /* 0x0000000002029984 */ /* 0x000e240000000800 */
[----:B0-----:R-:W-:-:S05]  /*0210*/  @!P1 FADD R4, R2, R3 ;  /* 0x0000000302049221 */ /* 0x001fca0000000000 */
[----:B------:R1:W-:Y:S01]  /*0220*/  @!P1 STS [R5], R4 ;  /* 0x0000000405009388 */ /* 0x0003e20000000800 */
[----:B------:R-:W-:Y:S01]  /*0230*/  BAR.SYNC.DEFER_BLOCKING 0x0 ;  /* 0x0000000000007b1d */ /* 0x000fe20000010000 */
[----:B------:R-:W-:Y:S01]  /*0240*/  ISETP.GT.U32.AND P1, PT, R0, 0x3, PT ;  /* 0x000000030000780c */ /* 0x000fe20003f24070 */
[----:B------:R-:W-:-:S12]  /*0250*/  IMAD.MOV.U32 R0, RZ, RZ, R8 ;  /* 0x000000ffff007224 */ /* 0x000fd800078e0008 */
[----:B-1----:R-:W-:Y:S05]  /*0260*/  @P1 BRA `(.L_x_55) ;  /* 0xfffffffc00d41947 */ /* 0x002fea000383ffff */
.L_x_54:
[----:B------:R-:W-:Y:S05]  /*0270*/  @P0 EXIT ;  /* 0x000000000000094d */ /* 0x000fea0003800000 */
[----:B------:R-:W1:Y:S01]  /*0280*/  S2UR UR5, SR_CgaCtaId ;  /* 0x00000000000579c3 */ /* 0x000e620000008800 */
[----:B------:R-:W-:-:S07]  /*0290*/  UMOV UR4, 0x400 ;  /* 0x0000040000047882 */ /* 0x000fce0000000000 */
[----:B------:R-:W2:Y:S01]  /*02a0*/  LDC.64 R2, c[0x0][0x388] ;  /* 0x0000e200ff027b82 */ /* 0x000ea20000000a00 */
[----:B-1----:R-:W-:Y:S01]  /*02b0*/  ULEA UR4, UR5, UR4, 0x18 ;  /* 0x0000000405047291 */ /* 0x002fe2000f8ec0ff */
[----:B--2---:R-:W-:-:S08]  /*02c0*/  IMAD.WIDE.U32 R2, R7, 0x4, R2 ;  /* 0x0000000407027825 */ /* 0x004fd000078e0002 */
[----:B0-----:R-:W0:Y:S04]  /*02d0*/  LDS R5, [UR4] ;  /* 0x00000004ff057984 */ /* 0x001e280008000800 */
[----:B0-----:R-:W-:Y:S01]  /*02e0*/  REDG.E.ADD.F32.FTZ.RN.STRONG.GPU desc[UR6][R2.64], R5 ;  /* 0x00000005020079a6 */ /* 0x001fe2000c12f306 */
[----:B------:R-:W-:Y:S05]  /*02f0*/  EXIT ;  /* 0x000000000000794d */ /* 0x000fea0003800000 */
.L_x_56:
        /* <DEDUP_REMOVED lines=16> */
.L_x_70:


//--------------------- .text._Z13sum_v1_kernelPKfPfii --------------------------
	.section	.text._Z13sum_v1_kernelPKfPfii,"ax",@progbits
	.align	128
        .global         _Z13sum_v1_kernelPKfPfii
        .type           _Z13sum_v1_kernelPKfPfii,@function
        .size           _Z13sum_v1_kernelPKfPfii,(.L_x_71 - _Z13sum_v1_kernelPKfPfii)
        .other          _Z13sum_v1_kernelPKfPfii,@"STO_CUDA_ENTRY STV_DEFAULT"
_Z13sum_v1_kernelPKfPfii:
.text._Z13sum_v1_kernelPKfPfii:
[----:B------:R-:W-:Y:S01]  /*0000*/  LDC R1, c[0x0][0x37c] ;  /* 0x0000df00ff017b82 */ /* 0x000fe20000000800 */
[----:B------:R-:W0:Y:S07]  /*0010*/  S2R R3, SR_TID.X ;  /* 0x0000000000037919 */ /* 0x000e2e0000002100 */
[----:B------:R-:W0:Y:S01]  /*0020*/  S2UR UR4, SR_CTAID.X ;  /* 0x00000000000479c3 */ /* 0x000e220000002500 */
[----:B------:R-:W1:Y:S07]  /*0030*/  LDCU UR5, c[0x0][0x390] ;  /* 0x00007200ff0577ac */ /* 0x000e6e0008000800 */
[----:B------:R-:W0:Y:S02]  /*0040*/  LDC R4, c[0x0][0x360] ;  /* 0x0000d800ff047b82 */ /* 0x000e240000000800 */
[----:B0-----:R-:W-:-:S05]  /*0050*/  IMAD R4, R4, UR4, R3 ;  /* 0x0000000404047c24 */ /* 0x001fca000f8e0203 */
[----:B-1----:R-:W-:-:S13]  /*0060*/  ISETP.GE.AND P0, PT, R4, UR5, PT ;  /* 0x0000000504007c0c */ /* 0x002fda000bf06270 */
[----:B------:R-:W-:Y:S05]  /*0070*/  @P0 EXIT ;  /* 0x000000000000094d */ /* 0x000fea0003800000 */
[----:B------:R-:W0:Y:S01]  /*0080*/  LDCU UR5, c[0x0][0x394] ;  /* 0x00007280ff0577ac */ /* 0x000e220008000800 */
[----:B------:R-:W-:Y:S01]  /*0090*/  HFMA2 R0, -RZ, RZ, 0, 0 ;  /* 0x00000000ff007431 */ /* 0x000fe200000001ff */
[----:B------:R-:W1:Y:S01]  /*00a0*/  LDCU.64 UR8, c[0x0][0x358] ;  /* 0x00006b00ff0877ac */ /* 0x000e620008000a00 */
[----:B0-----:R-:W-:-:S09]  /*00b0*/  UISETP.GE.AND UP0, UPT, UR5, 0x1, UPT ;  /* 0x000000010500788c */ /* 0x001fd2000bf06270 */
[----:B-1----:R-:W-:Y:S05]  /*00c0*/  BRA.U !UP0, `(.L_x_57) ;  /* 0x0000000d08307547 */ /* 0x002fea000b800000 */
[----:B------:R-:W-:Y:S02]  /*00d0*/  UISETP.GE.U32.AND UP1, UPT, UR5, 0x10, UPT ;  /* 0x000000100500788c */ /* 0x000fe4000bf26070 */
[----:B------:R-:W-:Y:S01]  /*00e0*/  IMAD R6, R4, UR5, RZ ;  /* 0x0000000504067c24 */ /* 0x000fe2000f8e02ff */
[----:B------:R-:W-:Y:S01]  /*00f0*/  ULOP3.LUT UR6, UR5, 0xf, URZ, 0xc0, !UPT ;  /* 0x0000000f05067892 */ /* 0x000fe2000f8ec0ff */
[----:B------:R-:W-:Y:S01]  /*0100*/  MOV R5, RZ ;  /* 0x000000ff00057202 */ /* 0x000fe20000000f00 */
[----:B------:R-:W-:Y:S01]  /*0110*/  UMOV UR4, URZ ;  /* 0x000000ff00047c82 */ /* 0x000fe20008000000 */
[----:B------:R-:W-:Y:S01]  /*0120*/  MOV R0, RZ ;  /* 0x000000ff00007202 */ /* 0x000fe20000000f00 */
[----:B------:R-:W-:Y:S01]  /*0130*/  UISETP.NE.AND UP0, UPT, UR6, URZ, UPT ;  /* 0x000000ff0600728c */ /* 0x000fe2000bf05270 */
[----:B------:R-:W-:Y:S01]  /*0140*/  SHF.R.S32.HI R7, RZ, 0x1f, R6 ;  /* 0x0000001fff077819 */ /* 0x000fe20000011406 */
[----:B------:R-:W-:Y:S09]  /*0150*/  BRA.U !UP1, `(.L_x_58) ;  /* 0x0000000509747547 */ /* 0x000ff2000b800000 */
[----:B------:R-:W0:Y:S01]  /*0160*/  LDCU.64 UR10, c[0x0][0x380] ;  /* 0x00007000ff0a77ac */ /* 0x000e220008000a00 */
[----:B------:R-:W-:Y:S01]  /*0170*/  MOV R5, RZ ;  /* 0x000000ff00057202 */ /* 0x000fe20000000f00 */
[----:B------:R-:W-:-:S04]  /*0180*/  ULOP3.LUT UR4, UR5, 0x7ffffff0, URZ, 0xc0, !UPT ;  /* 0x7ffffff005047892 */ /* 0x000fc8000f8ec0ff */
[----:B------:R-:W-:Y:S01]  /*0190*/  UIADD3 UR7, UPT, UPT, -UR4, URZ, URZ ;  /* 0x000000ff04077290 */ /* 0x000fe2000fffe1ff */
[----:B0-----:R-:W-:-:S04]  /*01a0*/  LEA R2, P0, R6, UR10, 0x2 ;  /* 0x0000000a06027c11 */ /* 0x001fc8000f8010ff */
[----:B------:R-:W-:Y:S02]  /*01b0*/  IADD3 R2, P1, PT, R2, 0x20, RZ ;  /* 0x0000002002027810 */ /* 0x000fe40007f3e0ff */
[----:B------:R-:W-:-:S04]  /*01c0*/  LEA.HI.X R3, R6, UR11, R7, 0x2, P0 ;  /* 0x0000000b06037c11 */ /* 0x000fc800080f1407 */
[----:B------:R-:W-:-:S07]  /*01d0*/  IADD3.X R3, PT, PT, RZ, R3, RZ, P1, !PT ;  /* 0x00000003ff037210 */ /* 0x000fce0000ffe4ff */
.L_x_59:
[----:B------:R-:W2:Y:S04]  /*01e0*/  LDG.E R22, desc[UR8][R2.64+-0x20] ;  /* 0xffffe00802167981 */ /* 0x000ea8000c1e1900 */
[----:B------:R-:W3:Y:S04]  /*01f0*/  LDG.E R25, desc[UR8][R2.64+-0x1c] ;  /* 0xffffe40802197981 */ /* 0x000ee8000c1e1900 */
[----:B------:R-:W4:Y:S04]  /*0200*/  LDG.E R21, desc[UR8][R2.64+-0x18] ;  /* 0xffffe80802157981 */ /* 0x000f28000c1e1900 */
[----:B------:R-:W5:Y:S04]  /*0210*/  LDG.E R20, desc[UR8][R2.64+-0x14] ;  /* 0xffffec0802147981 */ /* 0x000f68000c1e1900 */
        /* <DEDUP_REMOVED lines=11> */
[----:B------:R0:W5:Y:S01]  /*02d0*/  LDG.E R8, desc[UR8][R2.64+0x1c] ;  /* 0x00001c0802087981 */ /* 0x000162000c1e1900 */
[----:B------:R-:W-:-:S04]  /*02e0*/  UIADD3 UR7, UPT, UPT, UR7, 0x10, URZ ;  /* 0x0000001007077890 */ /* 0x000fc8000fffe0ff */
[----:B------:R-:W-:Y:S01]  /*02f0*/  UISETP.NE.AND UP1, UPT, UR7, URZ, UPT ;  /* 0x000000ff0700728c */ /* 0x000fe2000bf25270 */
[----:B0-----:R-:W-:-:S04]  /*0300*/  IADD3 R2, P0, PT, R2, 0x40, RZ ;  /* 0x0000004002027810 */ /* 0x001fc80007f1e0ff */
[----:B------:R-:W-:Y:S01]  /*0310*/  IADD3.X R3, PT, PT, RZ, R3, RZ, P0, !PT ;  /* 0x00000003ff037210 */ /* 0x000fe200007fe4ff */
[----:B--2---:R-:W-:-:S04]  /*0320*/  FADD R5, R22, -R5 ;  /* 0x8000000516057221 */ /* 0x004fc80000000000 */
[----:B------:R-:W-:-:S04]  /*0330*/  FADD R23, R5, R0 ;  /* 0x0000000005177221 */ /* 0x000fc80000000000 */
[----:B------:R-:W-:-:S04]  /*0340*/  FADD R0, R23, -R0 ;  /* 0x8000000017007221 */ /* 0x000fc80000000000 */
[----:B------:R-:W-:-:S04]  /*0350*/  FADD R0, -R5, R0 ;  /* 0x0000000005007221 */ /* 0x000fc80000000100 */
[----:B---3--:R-:W-:-:S04]  /*0360*/  FADD R0, -R0, R25 ;  /* 0x0000001900007221 */ /* 0x008fc80000000100 */
[----:B------:R-:W-:-:S04]  /*0370*/  FADD R22, R23, R0 ;  /* 0x0000000017167221 */ /* 0x000fc80000000000 */
[----:B------:R-:W-:-:S04]  /*0380*/  FADD R23, -R23, R22 ;  /* 0x0000001617177221 */ /* 0x000fc80000000100 */
[----:B------:R-:W-:-:S04]  /*0390*/  FADD R0, -R0, R23 ;  /* 0x0000001700007221 */ /* 0x000fc80000000100 */
[----:B----4-:R-:W-:-:S04]  /*03a0*/  FADD R21, -R0, R21 ;  /* 0x0000001500157221 */ /* 0x010fc80000000100 */
[----:B------:R-:W-:-:S04]  /*03b0*/  FADD R5, R22, R21 ;  /* 0x0000001516057221 */ /* 0x000fc80000000000 */
[----:B------:R-:W-:-:S04]  /*03c0*/  FADD R22, -R22, R5 ;  /* 0x0000000516167221 */ /* 0x000fc80000000100 */
[----:B------:R-:W-:-:S04]  /*03d0*/  FADD R21, -R21, R22 ;  /* 0x0000001615157221 */ /* 0x000fc80000000100 */
[----:B-----5:R-:W-:-:S04]  /*03e0*/  FADD R20, -R21, R20 ;  /* 0x0000001415147221 */ /* 0x020fc80000000100 */
[----:B------:R-:W-:-:S04]  /*03f0*/  FADD R0, R5, R20 ;  /* 0x0000001405007221 */ /* 0x000fc80000000000 */
[----:B------:R-:W-:-:S04]  /*0400*/  FADD R5, -R5, R0 ;  /* 0x0000000005057221 */ /* 0x000fc80000000100 */
[----:B------:R-:W-:-:S04]  /*0410*/  FADD R20, -R20, R5 ;  /* 0x0000000514147221 */ /* 0x000fc80000000100 */
[----:B------:R-:W-:-:S04]  /*0420*/  FADD R19, -R20, R19 ;  /* 0x0000001314137221 */ /* 0x000fc80000000100 */
        /* <DEDUP_REMOVED lines=46> */
[----:B------:R-:W-:Y:S01]  /*0710*/  FADD R5, -R8, R5 ;  /* 0x0000000508057221 */ /* 0x000fe20000000100 */
[----:B------:R-:W-:Y:S06]  /*0720*/  BRA.U UP1, `(.L_x_59) ;  /* 0xfffffff901ac7547 */ /* 0x000fec000b83ffff */
.L_x_58:
[----:B------:R-:W-:Y:S05]  /*0730*/  BRA.U !UP0, `(.L_x_57) ;  /* 0x0000000508947547 */ /* 0x000fea000b800000 */
[----:B------:R-:W-:Y:S02]  /*0740*/  UISETP.GE.U32.AND UP0, UPT, UR6, 0x8, UPT ;  /* 0x000000080600788c */ /* 0x000fe4000bf06070 */
[----:B------:R-:W-:-:S04]  /*0750*/  ULOP3.LUT UR7, UR5, 0x7, URZ, 0xc0, !UPT ;  /* 0x0000000705077892 */ /* 0x000fc8000f8ec0ff */
[----:B------:R-:W-:-:S03]  /*0760*/  UISETP.NE.AND UP1, UPT, UR7, URZ, UPT ;  /* 0x000000ff0700728c */ /* 0x000fc6000bf25270 */
[----:B------:R-:W-:Y:S08]  /*0770*/  BRA.U !UP0, `(.L_x_60) ;  /* 0x0000000108b87547 */ /* 0x000ff0000b800000 */
[----:B------:R-:W0:Y:S01]  /*0780*/  LDCU.64 UR10, c[0x0][0x380] ;  /* 0x00007000ff0a77ac */ /* 0x000e220008000a00 */
[----:B------:R-:W-:-:S04]  /*0790*/  IADD3 R2, P0, PT, R6, UR4, RZ ;  /* 0x0000000406027c10 */ /* 0x000fc8000ff1e0ff */
[----:B------:R-:W-:Y:S02]  /*07a0*/  IADD3.X R3, PT, PT, RZ, R7, RZ, P0, !PT ;  /* 0x00000007ff037210 */ /* 0x000fe400007fe4ff */
[----:B0-----:R-:W-:-:S04]  /*07b0*/  LEA R10, P0, R2, UR10, 0x2 ;  /* 0x0000000a020a7c11 */ /* 0x001fc8000f8010ff */
[----:B------:R-:W-:-:S05]  /*07c0*/  LEA.HI.X R11, R2, UR11, R3, 0x2, P0 ;  /* 0x0000000b020b7c11 */ /* 0x000fca00080f1403 */
[----:B------:R-:W2:Y:S04]  /*07d0*/  LDG.E R12, desc[UR8][R10.64] ;  /* 0x000000080a0c7981 */ /* 0x000ea8000c1e1900 */
[----:B------:R-:W3:Y:S04]  /*07e0*/  LDG.E R15, desc[UR8][R10.64+0x4] ;  /* 0x000004080a0f7981 */ /* 0x000ee8000c1e1900 */
[----:B------:R-:W4:Y:S04]  /*07f0*/  LDG.E R14, desc[UR8][R10.64+0x8] ;  /* 0x000008080a0e7981 */ /* 0x000f28000c1e1900 */
[----:B------:R-:W5:Y:S04]  /*0800*/  LDG.E R17, desc[UR8][R10.64+0xc] ;  /* 0x00000c080a117981 */ /* 0x000f68000c1e1900 */
[----:B------:R-:W5:Y:S04]  /*0810*/  LDG.E R8, desc[UR8][R10.64+0x10] ;  /* 0x000010080a087981 */ /* 0x000f68000c1e1900 */
[----:B------:R-:W5:Y:S04]  /*0820*/  LDG.E R3, desc[UR8][R10.64+0x14] ;  /* 0x000014080a037981 */ /* 0x000f68000c1e1900 */
[----:B------:R-:W5:Y:S04]  /*0830*/  LDG.E R2, desc[UR8][R10.64+0x18] ;  /* 0x000018080a027981 */ /* 0x000f68000c1e1900 */
[----:B------:R0:W5:Y:S01]  /*0840*/  LDG.E R9, desc[UR8][R10.64+0x1c] ;  /* 0x00001c080a097981 */ /* 0x000162000c1e1900 */
[----:B------:R-:W-:Y:S01]  /*0850*/  UIADD3 UR4, UPT, UPT, UR4, 0x8, URZ ;  /* 0x0000000804047890 */ /* 0x000fe2000fffe0ff */
[----:B--2---:R-:W-:-:S04]  /*0860*/  FADD R5, -R5, R12 ;  /* 0x0000000c05057221 */ /* 0x004fc80000000100 */
[----:B------:R-:W-:-:S04]  /*0870*/  FADD R13, R0, R5 ;  /* 0x00000005000d7221 */ /* 0x000fc80000000000 */
[----:B------:R-:W-:-:S04]  /*0880*/  FADD R0, -R0, R13 ;  /* 0x0000000d00007221 */ /* 0x000fc80000000100 */
        /* <DEDUP_REMOVED lines=14> */
[----:B0-----:R-:W-:-:S04]  /*0970*/  FADD R11, R0, R5 ;  /* 0x00000005000b7221 */ /* 0x001fc80000000000 */
        /* <DEDUP_REMOVED lines=13> */
[----:B------:R-:W-:-:S07]  /*0a50*/  FADD R5, -R8, R3 ;  /* 0x0000000308057221 */ /* 0x000fce0000000100 */
.L_x_60:
        /* <DEDUP_REMOVED lines=13> */
[----:B------:R-:W5:Y:S01]  /*0b30*/  LDG.E R13, desc[UR8][R2.64+0xc] ;  /* 0x00000c08020d7981 */ /* 0x000f62000c1e1900 */
        /* <DEDUP_REMOVED lines=16> */
[----:B------:R-:W-:-:S07]  /*0c40*/  FADD R5, -R8, R5 ;  /* 0x0000000508057221 */ /* 0x000fce0000000100 */
.L_x_61:
[----:B------:R-:W-:Y:S05]  /*0c50*/  BRA.U !UP1, `(.L_x_57) ;  /* 0x00000001094c7547 */ /* 0x000fea000b800000 */
[----:B------:R-:W0:Y:S01]  /*0c60*/  LDCU.64 UR6, c[0x0][0x380] ;  /* 0x00007000ff0677ac */ /* 0x000e220008000a00 */
[----:B------:R-:W-:Y:S01]  /*0c70*/  IADD3 R3, P0, PT, R6, UR4, RZ ;  /* 0x0000000406037c10 */ /* 0x000fe2000ff1e0ff */
[----:B------:R-:W-:-:S03]  /*0c80*/  UIADD3 UR5, UPT, UPT, -UR5, URZ, URZ ;  /* 0x000000ff05057290 */ /* 0x000fc6000fffe1ff */
[----:B------:R-:W-:Y:S02]  /*0c90*/  IADD3.X R2, PT, PT, RZ, R7, RZ, P0, !PT ;  /* 0x00000007ff027210 */ /* 0x000fe400007fe4ff */
[----:B0-----:R-:W-:-:S04]  /*0ca0*/  LEA R6, P1, R3, UR6, 0x2 ;  /* 0x0000000603067c11 */ /* 0x001fc8000f8210ff */
[----:B------:R-:W-:-:S09]  /*0cb0*/  LEA.HI.X R3, R3, UR7, R2, 0x2, P1 ;  /* 0x0000000703037c11 */ /* 0x000fd200088f1402 */
.L_x_62:
[----:B------:R-:W-:-:S06]  /*0cc0*/  MOV R2, R6 ;  /* 0x0000000600027202 */ /* 0x000fcc0000000f00 */
[----:B------:R0:W2:Y:S01]  /*0cd0*/  LDG.E R2, desc[UR8][R2.64] ;  /* 0x0000000802027981 */ /* 0x0000a2000c1e1900 */
[----:B------:R-:W-:Y:S01]  /*0ce0*/  UIADD3 UR5, UPT, UPT, UR5, 0x1, URZ ;  /* 0x0000000105057890 */ /* 0x000fe2000fffe0ff */
[----:B------:R-:W-:-:S03]  /*0cf0*/  IADD3 R6, P0, PT, R6, 0x4, RZ ;  /* 0x0000000406067810 */ /* 0x000fc60007f1e0ff */
[----:B------:R-:W-:Y:S01]  /*0d00*/  UISETP.NE.AND UP0, UPT, UR5, URZ, UPT ;  /* 0x000000ff0500728c */ /* 0x000fe2000bf05270 */
[----:B0-----:R-:W-:Y:S01]  /*0d10*/  IADD3.X R3, PT, PT, RZ, R3, RZ, P0, !PT ;  /* 0x00000003ff037210 */ /* 0x001fe200007fe4ff */
[----:B--2---:R-:W-:-:S04]  /*0d20*/  FADD R5, R2, -R5 ;  /* 0x8000000502057221 */ /* 0x004fc80000000000 */
[----:B------:R-:W-:-:S04]  /*0d30*/  FADD R7, R5, R0 ;  /* 0x0000000005077221 */ /* 0x000fc80000000000 */
[----:B------:R-:W-:-:S04]  /*0d40*/  FADD R0, R7, -R0 ;  /* 0x8000000007007221 */ /* 0x000fc80000000000 */
[----:B------:R-:W-:Y:S01]  /*0d50*/  FADD R5, -R5, R0 ;  /* 0x0000000005057221 */ /* 0x000fe20000000100 */
[----:B------:R-:W-:Y:S01]  /*0d60*/  MOV R0, R7 ;  /* 0x0000000700007202 */ /* 0x000fe20000000f00 */
[----:B------:R-:W-:Y:S06]  /*0d70*/  BRA.U UP0, `(.L_x_62) ;  /* 0xfffffffd00d07547 */ /* 0x000fec000b83ffff */
[----:B------:R-:W-:-:S07]  /*0d80*/  MOV R0, R7 ;  /* 0x0000000700007202 */ /* 0x000fce0000000f00 */
.L_x_57:
[----:B------:R-:W0:Y:S02]  /*0d90*/  LDC.64 R2, c[0x0][0x388] ;  /* 0x0000e200ff027b82 */ /* 0x000e240000000a00 */
[----:B0-----:R-:W-:-:S05]  /*0da0*/  IMAD.WIDE R4, R4, 0x4, R2 ;  /* 0x0000000404047825 */ /* 0x001fca00078e0202 */
[----:B------:R-:W-:Y:S01]  /*0db0*/  STG.E desc[UR8][R4.64], R0 ;  /* 0x0000000004007986 */ /* 0x000fe2000c101908 */
[----:B------:R-:W-:Y:S05]  /*0dc0*/  EXIT ;  /* 0x000000000000794d */ /* 0x000fea0003800000 */
.L_x_63:
        /* <DEDUP_REMOVED lines=11> */
.L_x_71:


//--------------------- .nv.shared._Z13sum_v6_kernelPKfPfiii --------------------------
	.section	.nv.shared._Z13sum_v6_kernelPKfPfiii,"aw",@nobits
	.sectionflags	@""
	.align	16
	.zero		1024


//--------------------- .nv.shared.reserved.0     --------------------------
	.section	.nv.shared.reserved.0,"aw",@nobits
	.weak		__nv_reservedSMEM_offset_0_alias
	.size		__nv_reservedSMEM_offset_0_alias, 0, 64
	.other		__nv_reservedSMEM_offset_0_alias,@"STO_CUDA_RESERVED_SHARED STV_DEFAULT"
__nv_reservedSMEM_offset_0_alias:
	.zero		0
	.zero		64


//--------------------- .nv.global                --------------------------
	.section	.nv.global,"aw",@nobits
.nv.global:
	.type		_ZN34_INTERNAL_506ff9ee_4_k_cu_a7f9fd464cuda3std6ranges3__45__cpo9iter_moveE,@object
	.size		_ZN34_INTERNAL_506ff9ee_4_k_cu_a7f9fd464cuda3std6ranges3__45__cpo9iter_moveE,(_ZN34_INTERNAL_506ff9ee_4_k_cu_a7f9fd464cuda3std3__436_GLOBAL__N__506ff9ee_4_k_cu_a7f9fd466ignoreE - _ZN34_INTERNAL_506ff9ee_4_k_cu_a7f9fd464cuda3std6ranges3__45__cpo9iter_moveE)
_ZN34_INTERNAL_506ff9ee_4_k_cu_a7f9fd464cuda3std6ranges3__45__cpo9iter_moveE:
	.zero		1
	.type		_ZN34_INTERNAL_506ff9ee_4_k_cu_a7f9fd464cuda3std3__436_GLOBAL__N__506ff9ee_4_k_cu_a7f9fd466ignoreE,@object
	.size		_ZN34_INTERNAL_506ff9ee_4_k_cu_a7f9fd464cuda3std3__436_GLOBAL__N__506ff9ee_4_k_cu_a7f9fd466ignoreE,(_ZN34_INTERNAL_506ff9ee_4_k_cu_a7f9fd464cuda3std3__45__cpo4cendE - _ZN34_INTERNAL_506ff9ee_4_k_cu_a7f9fd464cuda3std3__436_GLOBAL__N__506ff9ee_4_k_cu_a7f9fd466ignoreE)
_ZN34_INTERNAL_506ff9ee_4_k_cu_a7f9fd464cuda3std3__436_GLOBAL__N__506ff9ee_4_k_cu_a7f9fd466ignoreE:
	.zero		1
	.type		_ZN34_INTERNAL_506ff9ee_4_k_cu_a7f9fd464cuda3std3__45__cpo4cendE,@object
	.size		_ZN34_INTERNAL_506ff9ee_4_k_cu_a7f9fd464cuda3std3__45__cpo4cendE,(_ZN34_INTERNAL_506ff9ee_4_k_cu_a7f9fd464cuda3std3__45__cpo3endE - _ZN34_INTERNAL_506ff9ee_4_k_cu_a7f9fd464cuda3std3__45__cpo4cendE)
_ZN34_INTERNAL_506ff9ee_4_k_cu_a7f9fd464cuda3std3__45__cpo4cendE:
	.zero		1
	.type		_ZN34_INTERNAL_506ff9ee_4_k_cu_a7f9fd464cuda3std3__45__cpo3endE,@object
	.size		_ZN34_INTERNAL_506ff9ee_4_k_cu_a7f9fd464cuda3std3__45__cpo3endE,(_ZN34_INTERNAL_506ff9ee_4_k_cu_a7f9fd464cuda3std3__48in_placeE - _ZN34_INTERNAL_506ff9ee_4_k_cu_a7f9fd464cuda3std3__45__cpo3endE)
_ZN34_INTERNAL_506ff9ee_4_k_cu_a7f9fd464cuda3std3__45__cpo3endE:
	.zero		1
	.type		_ZN34_INTERNAL_506ff9ee_4_k_cu_a7f9fd464cuda3std3__48in_placeE,@object
	.size		_ZN34_INTERNAL_506ff9ee_4_k_cu_a7f9fd464cuda3std3__48in_placeE,(_ZN34_INTERNAL_506ff9ee_4_k_cu_a7f9fd464cuda3std6ranges3__45__cpo7advanceE - _ZN34_INTERNAL_506ff9ee_4_k_cu_a7f9fd464cuda3std3__48in_placeE)
_ZN34_INTERNAL_506ff9ee_4_k_cu_a7f9fd464cuda3std3__48in_placeE:
	.zero		1
	.type		_ZN34_INTERNAL_506ff9ee_4_k_cu_a7f9fd464cuda3std6ranges3__45__cpo7advanceE,@object
	.size		_ZN34_INTERNAL_506ff9ee_4_k_cu_a7f9fd464cuda3std6ranges3__45__cpo7advanceE,(_ZN34_INTERNAL_506ff9ee_4_k_cu_a7f9fd464cuda3std3__45__cpo5beginE - _ZN34_INTERNAL_506ff9ee_4_k_cu_a7f9fd464cuda3std6ranges3__45__cpo7advanceE)
_ZN34_INTERNAL_506ff9ee_4_k_cu_a7f9fd464cuda3std6ranges3__45__cpo7advanceE:
	.zero		1
	.type		_ZN34_INTERNAL_506ff9ee_4_k_cu_a7f9fd464cuda3std3__45__cpo5beginE,@object
	.size		_ZN34_INTERNAL_506ff9ee_4_k_cu_a7f9fd464cuda3std3__45__cpo5beginE,(_ZN34_INTERNAL_506ff9ee_4_k_cu_a7f9fd464cuda3std3__419piecewise_constructE - _ZN34_INTERNAL_506ff9ee_4_k_cu_a7f9fd464cuda3std3__45__cpo5beginE)
_ZN34_INTERNAL_506ff9ee_4_k_cu_a7f9fd464cuda3std3__45__cpo5beginE:
	.zero		1
	.type		_ZN34_INTERNAL_506ff9ee_4_k_cu_a7f9fd464cuda3std3__419piecewise_constructE,@object
	.size		_ZN34_INTERNAL_506ff9ee_4_k_cu_a7f9fd464cuda3std3__419piecewise_constructE,(_ZN34_INTERNAL_506ff9ee_4_k_cu_a7f9fd464cuda3std3__45__cpo6cbeginE - _ZN34_INTERNAL_506ff9ee_4_k_cu_a7f9fd464cuda3std3__419piecewise_constructE)
_ZN34_INTERNAL_506ff9ee_4_k_cu_a7f9fd464cuda3std3__419piecewise_constructE:
	.zero		1
	.type		_ZN34_INTERNAL_506ff9ee_4_k_cu_a7f9fd464cuda3std3__45__cpo6cbeginE,@object
	.size		_ZN34_INTERNAL_506ff9ee_4_k_cu_a7f9fd464cuda3std3__45__cpo6cbeginE,(_ZN34_INTERNAL_506ff9ee_4_k_cu_a7f9fd464cuda3std6ranges3__45__cpo4swapE - _ZN34_INTERNAL_506ff9ee_4_k_cu_a7f9fd464cuda3std3__45__cpo6cbeginE)
_ZN34_INTERNAL_506ff9ee_4_k_cu_a7f9fd464cuda3std3__45__cpo6cbeginE:
	.zero		1
	.type		_ZN34_INTERNAL_506ff9ee_4_k_cu_a7f9fd464cuda3std6ranges3__45__cpo4swapE,@object
	.size		_ZN34_INTERNAL_506ff9ee_4_k_cu_a7f9fd464cuda3std6ranges3__45__cpo4swapE,(.L_7 - _ZN34_INTERNAL_506ff9ee_4_k_cu_a7f9fd464cuda3std6ranges3__45__cpo4swapE)
_ZN34_INTERNAL_506ff9ee_4_k_cu_a7f9fd464cuda3std6ranges3__45__cpo4swapE:
	.zero		1
.L_7:


//--------------------- .nv.shared._Z13sum_v5_kernelPKfPfiii --------------------------
	.section	.nv.shared._Z13sum_v5_kernelPKfPfiii,"aw",@nobits
	.sectionflags	@""
	.align	16
	.zero		1024


//--------------------- .nv.shared._Z13sum_v4_kernelILi3EEvPKfPfiii --------------------------
	.section	.nv.shared._Z13sum_v4_kernelILi3EEvPKfPfiii,"aw",@nobits
	.sectionflags	@""
	.align	16
	.zero		1024


//--------------------- .nv.shared._Z13sum_v4_kernelILi2EEvPKfPfiii --------------------------
	.section	.nv.shared._Z13sum_v4_kernelILi2EEvPKfPfiii,"aw",@nobits
	.sectionflags	@""
	.align	16
	.zero		1024


//--------------------- .nv.shared._Z13sum_v4_kernelILi1EEvPKfPfiii --------------------------
	.section	.nv.shared._Z13sum_v4_kernelILi1EEvPKfPfiii,"aw",@nobits
	.sectionflags	@""
	.align	16
	.zero		1024


//--------------------- .nv.shared._Z13sum_v3_kernelPKfPfiii --------------------------
	.section	.nv.shared._Z13sum_v3_kernelPKfPfiii,"aw",@nobits
	.sectionflags	@""
	.align	16
	.zero		1024


//--------------------- .nv.shared._Z13sum_v2_kernelPKfPfii --------------------------
	.section	.nv.shared._Z13sum_v2_kernelPKfPfii,"aw",@nobits
	.sectionflags	@""
	.align	16
	.zero		1024


//--------------------- .nv.shared._Z13sum_v1_kernelPKfPfii --------------------------
	.section	.nv.shared._Z13sum_v1_kernelPKfPfii,"aw",@nobits
	.sectionflags	@""
	.align	16
	.zero		1024


//--------------------- .nv.constant0._Z13sum_v6_kernelPKfPfiii --------------------------
	.section	.nv.constant0._Z13sum_v6_kernelPKfPfiii,"a",@progbits
	.sectionflags	@""
	.align	4
.nv.constant0._Z13sum_v6_kernelPKfPfiii:
	.zero		924


//--------------------- .nv.constant0._Z13sum_v5_kernelPKfPfiii --------------------------
	.section	.nv.constant0._Z13sum_v5_kernelPKfPfiii,"a",@progbits
	.sectionflags	@""
	.align	4
.nv.constant0._Z13sum_v5_kernelPKfPfiii:
	.zero		924


//--------------------- .nv.constant0._Z13sum_v4_kernelILi3EEvPKfPfiii --------------------------
	.section	.nv.constant0._Z13sum_v4_kernelILi3EEvPKfPfiii,"a",@progbits
	.sectionflags	@""
	.align	4
.nv.constant0._Z13sum_v4_kernelILi3EEvPKfPfiii:
	.zero		924


//--------------------- .nv.constant0._Z13sum_v4_kernelILi2EEvPKfPfiii --------------------------
	.section	.nv.constant0._Z13sum_v4_kernelILi2EEvPKfPfiii,"a",@progbits
	.sectionflags	@""
	.align	4
.nv.constant0._Z13sum_v4_kernelILi2EEvPKfPfiii:
	.zero		924


//--------------------- .nv.constant0._Z13sum_v4_kernelILi1EEvPKfPfiii --------------------------
	.section	.nv.constant0._Z13sum_v4_kernelILi1EEvPKfPfiii,"a",@progbits
	.sectionflags	@""
	.align	4
.nv.constant0._Z13sum_v4_kernelILi1EEvPKfPfiii:
	.zero		924


//--------------------- .nv.constant0._Z13sum_v3_kernelPKfPfiii --------------------------
	.section	.nv.constant0._Z13sum_v3_kernelPKfPfiii,"a",@progbits
	.sectionflags	@""
	.align	4
.nv.constant0._Z13sum_v3_kernelPKfPfiii:
	.zero		924


//--------------------- .nv.constant0._Z13sum_v2_kernelPKfPfii --------------------------
	.section	.nv.constant0._Z13sum_v2_kernelPKfPfii,"a",@progbits
	.sectionflags	@""
	.align	4
.nv.constant0._Z13sum_v2_kernelPKfPfii:
	.zero		920


//--------------------- .nv.constant0._Z13sum_v1_kernelPKfPfii --------------------------
	.section	.nv.constant0._Z13sum_v1_kernelPKfPfii,"a",@progbits
	.sectionflags	@""
	.align	4
.nv.constant0._Z13sum_v1_kernelPKfPfii:
	.zero		920


//--------------------- SYMBOLS --------------------------

	.type		.nv.reservedSmem.offset0,@object
	.size		.nv.reservedSmem.offset0,0x4
	.type		.nv.reservedSmem.cap,@object
	.size		.nv.reservedSmem.cap,0x4
